//
// Generated by NVIDIA NVVM Compiler
//
// Compiler Build ID: CL-36424714
// Cuda compilation tools, release 13.0, V13.0.88
// Based on NVVM 20.0.0
//

.version 9.0
.target sm_100
.address_size 64

	// .globl	_Z8baselinePdS_iii

.visible .entry _Z8baselinePdS_iii(
	.param .u64 .ptr .align 1 _Z8baselinePdS_iii_param_0,
	.param .u64 .ptr .align 1 _Z8baselinePdS_iii_param_1,
	.param .u32 _Z8baselinePdS_iii_param_2,
	.param .u32 _Z8baselinePdS_iii_param_3,
	.param .u32 _Z8baselinePdS_iii_param_4
)
{
	.reg .pred 	%p<20>;
	.reg .b32 	%r<109>;
	.reg .b64 	%rd<73>;
	.reg .b64 	%fd<71>;

	ld.param.u64 	%rd4, [_Z8baselinePdS_iii_param_0];
	ld.param.u32 	%r47, [_Z8baselinePdS_iii_param_2];
	ld.param.u32 	%r48, [_Z8baselinePdS_iii_param_3];
	ld.param.u32 	%r49, [_Z8baselinePdS_iii_param_4];
	cvta.to.global.u64 	%rd1, %rd4;
	mov.u32 	%r1, %tid.x;
	mov.u32 	%r50, %ntid.x;
	mov.u32 	%r51, %ctaid.x;
	mul.lo.s32 	%r2, %r50, %r51;
	add.s32 	%r3, %r2, %r1;
	mov.u32 	%r4, %tid.y;
	mov.u32 	%r52, %ntid.y;
	mov.u32 	%r53, %ctaid.y;
	mul.lo.s32 	%r5, %r52, %r53;
	add.s32 	%r6, %r5, %r4;
	mov.u32 	%r54, %nctaid.z;
	div.u32 	%r7, %r49, %r54;
	mov.u32 	%r8, %ctaid.z;
	mul.lo.s32 	%r9, %r7, %r8;
	mul.lo.s32 	%r10, %r48, %r47;
	add.s32 	%r55, %r9, %r7;
	min.u32 	%r11, %r55, %r49;
	mad.lo.s32 	%r56, %r47, %r6, %r3;
	mad.lo.s32 	%r105, %r9, %r10, %r56;
	setp.ge.s32 	%p1, %r9, %r11;
	@%p1 bra 	$L__BB0_7;
	setp.ne.s32 	%p2, %r3, 0;
	selp.s32 	%r13, -1, 0, %p2;
	add.s32 	%r57, %r47, -1;
	setp.ne.s32 	%p3, %r3, %r57;
	selp.u32 	%r14, 1, 0, %p3;
	setp.eq.s32 	%p4, %r6, 0;
	selp.b32 	%r15, 0, %r47, %p4;
	add.s32 	%r58, %r48, -1;
	setp.eq.s32 	%p5, %r6, %r58;
	selp.b32 	%r16, 0, %r47, %p5;
	sub.s32 	%r59, %r11, %r9;
	and.b32  	%r17, %r59, 3;
	setp.eq.s32 	%p6, %r17, 0;
	mov.u32 	%r108, %r9;
	@%p6 bra 	$L__BB0_4;
	ld.param.u32 	%r95, [_Z8baselinePdS_iii_param_4];
	add.s32 	%r60, %r16, %r1;
	add.s32 	%r61, %r60, %r2;
	mul.lo.s32 	%r62, %r8, %r48;
	mad.lo.s32 	%r63, %r62, %r7, %r4;
	add.s32 	%r64, %r63, %r5;
	mul.lo.s32 	%r65, %r47, %r64;
	add.s32 	%r103, %r61, %r65;
	mul.wide.s32 	%rd5, %r15, 8;
	sub.s64 	%rd2, %rd1, %rd5;
	add.s32 	%r66, %r3, %r65;
	add.s32 	%r102, %r66, %r14;
	add.s32 	%r101, %r66, %r13;
	add.s32 	%r100, %r9, 1;
	sub.s32 	%r99, %r9, %r95;
	not.b32 	%r98, %r9;
	neg.s32 	%r97, %r17;
$L__BB0_3:
	.pragma "nounroll";
	mov.u32 	%r108, %r100;
	ld.param.u64 	%rd71, [_Z8baselinePdS_iii_param_1];
	setp.eq.s32 	%p7, %r98, -1;
	selp.b32 	%r67, 0, %r10, %p7;
	add.s32 	%r99, %r99, 1;
	setp.eq.s32 	%p8, %r99, 0;
	selp.b32 	%r68, 0, %r10, %p8;
	mul.wide.s32 	%rd6, %r102, 8;
	add.s64 	%rd7, %rd1, %rd6;
	ld.global.f64 	%fd1, [%rd7];
	mul.wide.s32 	%rd8, %r101, 8;
	add.s64 	%rd9, %rd1, %rd8;
	ld.global.f64 	%fd2, [%rd9];
	mul.f64 	%fd3, %fd2, 0d3FB999999999999A;
	fma.rn.f64 	%fd4, %fd1, 0d3FB999999999999A, %fd3;
	mul.wide.s32 	%rd10, %r103, 8;
	add.s64 	%rd11, %rd1, %rd10;
	ld.global.f64 	%fd5, [%rd11];
	fma.rn.f64 	%fd6, %fd5, 0d3FB999999999999A, %fd4;
	mul.wide.s32 	%rd12, %r105, 8;
	add.s64 	%rd13, %rd2, %rd12;
	ld.global.f64 	%fd7, [%rd13];
	fma.rn.f64 	%fd8, %fd7, 0d3FB999999999999A, %fd6;
	add.s32 	%r69, %r68, %r105;
	mul.wide.s32 	%rd14, %r69, 8;
	add.s64 	%rd15, %rd1, %rd14;
	ld.global.f64 	%fd9, [%rd15];
	fma.rn.f64 	%fd10, %fd9, 0d3FB999999999999A, %fd8;
	mul.wide.s32 	%rd16, %r67, 8;
	sub.s64 	%rd17, %rd12, %rd16;
	add.s64 	%rd18, %rd1, %rd17;
	ld.global.f64 	%fd11, [%rd18];
	fma.rn.f64 	%fd12, %fd11, 0d3FB999999999999A, %fd10;
	add.s64 	%rd19, %rd1, %rd12;
	ld.global.f64 	%fd13, [%rd19];
	fma.rn.f64 	%fd14, %fd13, 0d3FD999999999999A, %fd12;
	cvta.to.global.u64 	%rd20, %rd71;
	add.s64 	%rd21, %rd20, %rd12;
	st.global.f64 	[%rd21], %fd14;
	add.s32 	%r105, %r105, %r10;
	add.s32 	%r103, %r103, %r10;
	add.s32 	%r102, %r102, %r10;
	add.s32 	%r101, %r101, %r10;
	add.s32 	%r100, %r108, 1;
	add.s32 	%r98, %r98, -1;
	add.s32 	%r97, %r97, 1;
	setp.ne.s32 	%p9, %r97, 0;
	@%p9 bra 	$L__BB0_3;
$L__BB0_4:
	sub.s32 	%r70, %r9, %r11;
	setp.gt.u32 	%p10, %r70, -4;
	@%p10 bra 	$L__BB0_7;
	mul.wide.s32 	%rd39, %r10, 8;
	mul.wide.s32 	%rd48, %r15, 8;
$L__BB0_6:
	ld.param.u32 	%r96, [_Z8baselinePdS_iii_param_4];
	ld.param.u64 	%rd72, [_Z8baselinePdS_iii_param_1];
	add.s32 	%r71, %r105, %r13;
	add.s32 	%r72, %r105, %r14;
	sub.s32 	%r73, %r105, %r15;
	add.s32 	%r74, %r105, %r16;
	setp.eq.s32 	%p11, %r108, 0;
	selp.b32 	%r75, 0, %r10, %p11;
	sub.s32 	%r76, %r105, %r75;
	add.s32 	%r77, %r96, -1;
	setp.eq.s32 	%p12, %r108, %r77;
	selp.b32 	%r78, 0, %r10, %p12;
	add.s32 	%r79, %r78, %r105;
	mul.wide.s32 	%rd22, %r72, 8;
	add.s64 	%rd23, %rd1, %rd22;
	ld.global.f64 	%fd15, [%rd23];
	mul.wide.s32 	%rd24, %r71, 8;
	add.s64 	%rd25, %rd1, %rd24;
	ld.global.f64 	%fd16, [%rd25];
	mul.f64 	%fd17, %fd16, 0d3FB999999999999A;
	fma.rn.f64 	%fd18, %fd15, 0d3FB999999999999A, %fd17;
	mul.wide.s32 	%rd26, %r74, 8;
	add.s64 	%rd27, %rd1, %rd26;
	ld.global.f64 	%fd19, [%rd27];
	fma.rn.f64 	%fd20, %fd19, 0d3FB999999999999A, %fd18;
	mul.wide.s32 	%rd28, %r73, 8;
	add.s64 	%rd29, %rd1, %rd28;
	ld.global.f64 	%fd21, [%rd29];
	fma.rn.f64 	%fd22, %fd21, 0d3FB999999999999A, %fd20;
	mul.wide.s32 	%rd30, %r79, 8;
	add.s64 	%rd31, %rd1, %rd30;
	ld.global.f64 	%fd23, [%rd31];
	fma.rn.f64 	%fd24, %fd23, 0d3FB999999999999A, %fd22;
	mul.wide.s32 	%rd32, %r76, 8;
	add.s64 	%rd33, %rd1, %rd32;
	ld.global.f64 	%fd25, [%rd33];
	fma.rn.f64 	%fd26, %fd25, 0d3FB999999999999A, %fd24;
	mul.wide.s32 	%rd34, %r75, 8;
	add.s64 	%rd35, %rd33, %rd34;
	ld.global.f64 	%fd27, [%rd35];
	fma.rn.f64 	%fd28, %fd27, 0d3FD999999999999A, %fd26;
	cvta.to.global.u64 	%rd36, %rd72;
	mul.wide.s32 	%rd37, %r105, 8;
	add.s64 	%rd38, %rd36, %rd37;
	st.global.f64 	[%rd38], %fd28;
	add.s32 	%r80, %r105, %r10;
	add.s32 	%r81, %r108, 1;
	setp.eq.s32 	%p13, %r81, 0;
	selp.b32 	%r82, %r80, %r105, %p13;
	setp.eq.s32 	%p14, %r81, %r77;
	selp.b32 	%r83, 0, %r10, %p14;
	add.s32 	%r84, %r83, %r80;
	add.s64 	%rd40, %rd23, %rd39;
	ld.global.f64 	%fd29, [%rd40];
	add.s64 	%rd41, %rd25, %rd39;
	ld.global.f64 	%fd30, [%rd41];
	mul.f64 	%fd31, %fd30, 0d3FB999999999999A;
	fma.rn.f64 	%fd32, %fd29, 0d3FB999999999999A, %fd31;
	add.s64 	%rd42, %rd27, %rd39;
	ld.global.f64 	%fd33, [%rd42];
	fma.rn.f64 	%fd34, %fd33, 0d3FB999999999999A, %fd32;
	add.s64 	%rd43, %rd29, %rd39;
	ld.global.f64 	%fd35, [%rd43];
	fma.rn.f64 	%fd36, %fd35, 0d3FB999999999999A, %fd34;
	mul.wide.s32 	%rd44, %r84, 8;
	add.s64 	%rd45, %rd1, %rd44;
	ld.global.f64 	%fd37, [%rd45];
	fma.rn.f64 	%fd38, %fd37, 0d3FB999999999999A, %fd36;
	mul.wide.s32 	%rd46, %r82, 8;
	add.s64 	%rd47, %rd1, %rd46;
	ld.global.f64 	%fd39, [%rd47];
	fma.rn.f64 	%fd40, %fd39, 0d3FB999999999999A, %fd38;
	add.s64 	%rd49, %rd43, %rd48;
	ld.global.f64 	%fd41, [%rd49];
	fma.rn.f64 	%fd42, %fd41, 0d3FD999999999999A, %fd40;
	add.s64 	%rd50, %rd38, %rd39;
	st.global.f64 	[%rd50], %fd42;
	add.s32 	%r85, %r80, %r10;
	add.s32 	%r86, %r108, 2;
	setp.eq.s32 	%p15, %r86, 0;
	selp.b32 	%r87, %r85, %r80, %p15;
	setp.eq.s32 	%p16, %r86, %r77;
	selp.b32 	%r88, 0, %r10, %p16;
	add.s32 	%r89, %r88, %r85;
	add.s64 	%rd51, %rd40, %rd39;
	ld.global.f64 	%fd43, [%rd51];
	add.s64 	%rd52, %rd41, %rd39;
	ld.global.f64 	%fd44, [%rd52];
	mul.f64 	%fd45, %fd44, 0d3FB999999999999A;
	fma.rn.f64 	%fd46, %fd43, 0d3FB999999999999A, %fd45;
	add.s64 	%rd53, %rd42, %rd39;
	ld.global.f64 	%fd47, [%rd53];
	fma.rn.f64 	%fd48, %fd47, 0d3FB999999999999A, %fd46;
	add.s64 	%rd54, %rd43, %rd39;
	ld.global.f64 	%fd49, [%rd54];
	fma.rn.f64 	%fd50, %fd49, 0d3FB999999999999A, %fd48;
	mul.wide.s32 	%rd55, %r89, 8;
	add.s64 	%rd56, %rd1, %rd55;
	ld.global.f64 	%fd51, [%rd56];
	fma.rn.f64 	%fd52, %fd51, 0d3FB999999999999A, %fd50;
	mul.wide.s32 	%rd57, %r87, 8;
	add.s64 	%rd58, %rd1, %rd57;
	ld.global.f64 	%fd53, [%rd58];
	fma.rn.f64 	%fd54, %fd53, 0d3FB999999999999A, %fd52;
	add.s64 	%rd59, %rd54, %rd48;
	ld.global.f64 	%fd55, [%rd59];
	fma.rn.f64 	%fd56, %fd55, 0d3FD999999999999A, %fd54;
	add.s64 	%rd60, %rd50, %rd39;
	st.global.f64 	[%rd60], %fd56;
	add.s32 	%r90, %r85, %r10;
	add.s32 	%r91, %r108, 3;
	setp.eq.s32 	%p17, %r91, 0;
	selp.b32 	%r92, %r90, %r85, %p17;
	setp.eq.s32 	%p18, %r91, %r77;
	selp.b32 	%r93, 0, %r10, %p18;
	add.s32 	%r94, %r93, %r90;
	add.s64 	%rd61, %rd51, %rd39;
	ld.global.f64 	%fd57, [%rd61];
	add.s64 	%rd62, %rd52, %rd39;
	ld.global.f64 	%fd58, [%rd62];
	mul.f64 	%fd59, %fd58, 0d3FB999999999999A;
	fma.rn.f64 	%fd60, %fd57, 0d3FB999999999999A, %fd59;
	add.s64 	%rd63, %rd53, %rd39;
	ld.global.f64 	%fd61, [%rd63];
	fma.rn.f64 	%fd62, %fd61, 0d3FB999999999999A, %fd60;
	add.s64 	%rd64, %rd54, %rd39;
	ld.global.f64 	%fd63, [%rd64];
	fma.rn.f64 	%fd64, %fd63, 0d3FB999999999999A, %fd62;
	mul.wide.s32 	%rd65, %r94, 8;
	add.s64 	%rd66, %rd1, %rd65;
	ld.global.f64 	%fd65, [%rd66];
	fma.rn.f64 	%fd66, %fd65, 0d3FB999999999999A, %fd64;
	mul.wide.s32 	%rd67, %r92, 8;
	add.s64 	%rd68, %rd1, %rd67;
	ld.global.f64 	%fd67, [%rd68];
	fma.rn.f64 	%fd68, %fd67, 0d3FB999999999999A, %fd66;
	add.s64 	%rd69, %rd64, %rd48;
	ld.global.f64 	%fd69, [%rd69];
	fma.rn.f64 	%fd70, %fd69, 0d3FD999999999999A, %fd68;
	add.s64 	%rd70, %rd60, %rd39;
	st.global.f64 	[%rd70], %fd70;
	add.s32 	%r105, %r90, %r10;
	add.s32 	%r108, %r108, 4;
	setp.ne.s32 	%p19, %r108, %r11;
	@%p19 bra 	$L__BB0_6;
$L__BB0_7:
	ret;

}
	// .globl	_Z7baseoptPdS_iii
.visible .entry _Z7baseoptPdS_iii(
	.param .u64 .ptr .align 1 _Z7baseoptPdS_iii_param_0,
	.param .u64 .ptr .align 1 _Z7baseoptPdS_iii_param_1,
	.param .u32 _Z7baseoptPdS_iii_param_2,
	.param .u32 _Z7baseoptPdS_iii_param_3,
	.param .u32 _Z7baseoptPdS_iii_param_4
)
{
	.reg .pred 	%p<16>;
	.reg .b32 	%r<85>;
	.reg .b64 	%rd<43>;
	.reg .b64 	%fd<75>;

	ld.param.u64 	%rd7, [_Z7baseoptPdS_iii_param_0];
	ld.param.u32 	%r35, [_Z7baseoptPdS_iii_param_2];
	ld.param.u32 	%r36, [_Z7baseoptPdS_iii_param_3];
	ld.param.u32 	%r34, [_Z7baseoptPdS_iii_param_4];
	cvta.to.global.u64 	%rd1, %rd7;
	mov.u32 	%r37, %tid.x;
	mov.u32 	%r38, %ntid.x;
	mov.u32 	%r39, %ctaid.x;
	mad.lo.s32 	%r1, %r38, %r39, %r37;
	mov.u32 	%r40, %tid.y;
	mov.u32 	%r41, %ntid.y;
	mov.u32 	%r42, %ctaid.y;
	mad.lo.s32 	%r43, %r41, %r42, %r40;
	mov.u32 	%r44, %nctaid.z;
	div.u32 	%r45, %r34, %r44;
	mov.u32 	%r46, %ctaid.z;
	mul.lo.s32 	%r2, %r45, %r46;
	mul.lo.s32 	%r3, %r36, %r35;
	add.s32 	%r47, %r2, %r45;
	min.u32 	%r4, %r47, %r34;
	mad.lo.s32 	%r48, %r35, %r43, %r1;
	mad.lo.s32 	%r79, %r2, %r3, %r48;
	setp.eq.s32 	%p1, %r2, 0;
	sub.s32 	%r49, %r79, %r3;
	selp.b32 	%r50, %r48, %r49, %p1;
	add.s32 	%r6, %r35, -1;
	setp.eq.s32 	%p2, %r43, 0;
	selp.b32 	%r51, 0, %r35, %p2;
	sub.s32 	%r7, %r79, %r51;
	add.s32 	%r52, %r36, -1;
	setp.eq.s32 	%p3, %r43, %r52;
	selp.b32 	%r8, 0, %r35, %p3;
	cvt.s64.s32 	%rd2, %r50;
	setp.ge.s32 	%p4, %r2, %r4;
	@%p4 bra 	$L__BB1_7;
	mul.wide.s32 	%rd9, %r79, 8;
	add.s64 	%rd10, %rd1, %rd9;
	setp.eq.s32 	%p5, %r1, %r6;
	setp.ne.s32 	%p6, %r1, 0;
	ld.global.f64 	%fd71, [%rd10];
	shl.b64 	%rd11, %rd2, 3;
	add.s64 	%rd12, %rd1, %rd11;
	ld.global.f64 	%fd74, [%rd12];
	selp.b64 	%rd13, 0, 8, %p5;
	add.s64 	%rd3, %rd10, %rd13;
	selp.s32 	%r53, -1, 0, %p6;
	mul.wide.s32 	%rd14, %r53, 8;
	add.s64 	%rd4, %rd10, %rd14;
	mul.wide.s32 	%rd15, %r8, 8;
	add.s64 	%rd5, %rd10, %rd15;
	mul.wide.s32 	%rd16, %r7, 8;
	add.s64 	%rd6, %rd1, %rd16;
	sub.s32 	%r54, %r4, %r2;
	and.b32  	%r9, %r54, 3;
	setp.eq.s32 	%p7, %r9, 0;
	mov.u32 	%r80, %r2;
	@%p7 bra 	$L__BB1_4;
	add.s32 	%r77, %r2, 1;
	sub.s32 	%r76, %r2, %r34;
	neg.s32 	%r75, %r9;
	mov.f64 	%fd70, %fd74;
$L__BB1_3:
	.pragma "nounroll";
	mov.f64 	%fd74, %fd71;
	mov.u32 	%r80, %r77;
	ld.param.u64 	%rd41, [_Z7baseoptPdS_iii_param_1];
	ld.param.u64 	%rd39, [_Z7baseoptPdS_iii_param_0];
	add.s32 	%r76, %r76, 1;
	setp.eq.s32 	%p8, %r76, 0;
	selp.b32 	%r55, 0, %r3, %p8;
	add.s32 	%r56, %r55, %r79;
	mul.wide.s32 	%rd17, %r56, 8;
	cvta.to.global.u64 	%rd18, %rd39;
	add.s64 	%rd19, %rd18, %rd17;
	ld.global.f64 	%fd71, [%rd19];
	ld.global.f64 	%fd12, [%rd3];
	ld.global.f64 	%fd13, [%rd4];
	mul.f64 	%fd14, %fd13, 0d3FB999999999999A;
	fma.rn.f64 	%fd15, %fd12, 0d3FB999999999999A, %fd14;
	ld.global.f64 	%fd16, [%rd5];
	fma.rn.f64 	%fd17, %fd16, 0d3FB999999999999A, %fd15;
	ld.global.f64 	%fd18, [%rd6];
	fma.rn.f64 	%fd19, %fd18, 0d3FB999999999999A, %fd17;
	fma.rn.f64 	%fd20, %fd71, 0d3FB999999999999A, %fd19;
	fma.rn.f64 	%fd21, %fd70, 0d3FB999999999999A, %fd20;
	fma.rn.f64 	%fd22, %fd74, 0d3FD999999999999A, %fd21;
	mul.wide.s32 	%rd20, %r79, 8;
	cvta.to.global.u64 	%rd21, %rd41;
	add.s64 	%rd22, %rd21, %rd20;
	st.global.f64 	[%rd22], %fd22;
	add.s32 	%r79, %r79, %r3;
	add.s32 	%r77, %r80, 1;
	add.s32 	%r75, %r75, 1;
	setp.ne.s32 	%p9, %r75, 0;
	mov.f64 	%fd70, %fd74;
	@%p9 bra 	$L__BB1_3;
$L__BB1_4:
	sub.s32 	%r57, %r2, %r4;
	setp.gt.u32 	%p10, %r57, -4;
	@%p10 bra 	$L__BB1_7;
	sub.s32 	%r58, %r34, %r80;
	add.s32 	%r83, %r58, -2;
	sub.s32 	%r59, %r80, %r34;
	add.s32 	%r82, %r59, 2;
	sub.s32 	%r81, %r80, %r4;
	mul.wide.s32 	%rd31, %r3, 8;
$L__BB1_6:
	.pragma "nounroll";
	ld.param.u64 	%rd42, [_Z7baseoptPdS_iii_param_1];
	ld.param.u64 	%rd40, [_Z7baseoptPdS_iii_param_0];
	setp.eq.s32 	%p11, %r82, 1;
	selp.b32 	%r60, 0, %r3, %p11;
	add.s32 	%r61, %r60, %r79;
	cvta.to.global.u64 	%rd23, %rd40;
	mul.wide.s32 	%rd24, %r61, 8;
	add.s64 	%rd25, %rd23, %rd24;
	ld.global.f64 	%fd23, [%rd25];
	ld.global.f64 	%fd24, [%rd3];
	ld.global.f64 	%fd25, [%rd4];
	mul.f64 	%fd26, %fd25, 0d3FB999999999999A;
	fma.rn.f64 	%fd27, %fd24, 0d3FB999999999999A, %fd26;
	ld.global.f64 	%fd28, [%rd5];
	fma.rn.f64 	%fd29, %fd28, 0d3FB999999999999A, %fd27;
	ld.global.f64 	%fd30, [%rd6];
	fma.rn.f64 	%fd31, %fd30, 0d3FB999999999999A, %fd29;
	fma.rn.f64 	%fd32, %fd23, 0d3FB999999999999A, %fd31;
	fma.rn.f64 	%fd33, %fd74, 0d3FB999999999999A, %fd32;
	fma.rn.f64 	%fd34, %fd71, 0d3FD999999999999A, %fd33;
	cvta.to.global.u64 	%rd26, %rd42;
	mul.wide.s32 	%rd27, %r79, 8;
	add.s64 	%rd28, %rd26, %rd27;
	st.global.f64 	[%rd28], %fd34;
	add.s32 	%r62, %r79, %r3;
	setp.eq.s32 	%p12, %r82, 0;
	selp.b32 	%r63, 0, %r3, %p12;
	add.s32 	%r64, %r3, %r63;
	add.s32 	%r65, %r64, %r79;
	mul.wide.s32 	%rd29, %r65, 8;
	add.s64 	%rd30, %rd23, %rd29;
	ld.global.f64 	%fd35, [%rd30];
	ld.global.f64 	%fd36, [%rd3];
	ld.global.f64 	%fd37, [%rd4];
	mul.f64 	%fd38, %fd37, 0d3FB999999999999A;
	fma.rn.f64 	%fd39, %fd36, 0d3FB999999999999A, %fd38;
	ld.global.f64 	%fd40, [%rd5];
	fma.rn.f64 	%fd41, %fd40, 0d3FB999999999999A, %fd39;
	ld.global.f64 	%fd42, [%rd6];
	fma.rn.f64 	%fd43, %fd42, 0d3FB999999999999A, %fd41;
	fma.rn.f64 	%fd44, %fd35, 0d3FB999999999999A, %fd43;
	fma.rn.f64 	%fd45, %fd71, 0d3FB999999999999A, %fd44;
	fma.rn.f64 	%fd46, %fd23, 0d3FD999999999999A, %fd45;
	add.s64 	%rd32, %rd28, %rd31;
	st.global.f64 	[%rd32], %fd46;
	add.s32 	%r66, %r62, %r3;
	setp.eq.s32 	%p13, %r82, -1;
	selp.b32 	%r67, 0, %r3, %p13;
	shl.b32 	%r68, %r3, 1;
	add.s32 	%r69, %r68, %r67;
	add.s32 	%r70, %r69, %r79;
	mul.wide.s32 	%rd33, %r70, 8;
	add.s64 	%rd34, %rd23, %rd33;
	ld.global.f64 	%fd74, [%rd34];
	ld.global.f64 	%fd47, [%rd3];
	ld.global.f64 	%fd48, [%rd4];
	mul.f64 	%fd49, %fd48, 0d3FB999999999999A;
	fma.rn.f64 	%fd50, %fd47, 0d3FB999999999999A, %fd49;
	ld.global.f64 	%fd51, [%rd5];
	fma.rn.f64 	%fd52, %fd51, 0d3FB999999999999A, %fd50;
	ld.global.f64 	%fd53, [%rd6];
	fma.rn.f64 	%fd54, %fd53, 0d3FB999999999999A, %fd52;
	fma.rn.f64 	%fd55, %fd74, 0d3FB999999999999A, %fd54;
	fma.rn.f64 	%fd56, %fd23, 0d3FB999999999999A, %fd55;
	fma.rn.f64 	%fd57, %fd35, 0d3FD999999999999A, %fd56;
	add.s64 	%rd35, %rd32, %rd31;
	st.global.f64 	[%rd35], %fd57;
	add.s32 	%r71, %r66, %r3;
	setp.eq.s32 	%p14, %r83, 2;
	selp.b32 	%r72, 0, %r3, %p14;
	mad.lo.s32 	%r73, %r3, 3, %r72;
	add.s32 	%r74, %r73, %r79;
	mul.wide.s32 	%rd36, %r74, 8;
	add.s64 	%rd37, %rd23, %rd36;
	ld.global.f64 	%fd71, [%rd37];
	ld.global.f64 	%fd58, [%rd3];
	ld.global.f64 	%fd59, [%rd4];
	mul.f64 	%fd60, %fd59, 0d3FB999999999999A;
	fma.rn.f64 	%fd61, %fd58, 0d3FB999999999999A, %fd60;
	ld.global.f64 	%fd62, [%rd5];
	fma.rn.f64 	%fd63, %fd62, 0d3FB999999999999A, %fd61;
	ld.global.f64 	%fd64, [%rd6];
	fma.rn.f64 	%fd65, %fd64, 0d3FB999999999999A, %fd63;
	fma.rn.f64 	%fd66, %fd71, 0d3FB999999999999A, %fd65;
	fma.rn.f64 	%fd67, %fd35, 0d3FB999999999999A, %fd66;
	fma.rn.f64 	%fd68, %fd74, 0d3FD999999999999A, %fd67;
	add.s64 	%rd38, %rd35, %rd31;
	st.global.f64 	[%rd38], %fd68;
	add.s32 	%r79, %r71, %r3;
	add.s32 	%r83, %r83, -4;
	add.s32 	%r82, %r82, 4;
	add.s32 	%r81, %r81, 4;
	setp.ne.s32 	%p15, %r81, 0;
	@%p15 bra 	$L__BB1_6;
$L__BB1_7:
	ret;

}
	// .globl	_Z3rocPKdPdiii
.visible .entry _Z3rocPKdPdiii(
	.param .u64 .ptr .align 1 _Z3rocPKdPdiii_param_0,
	.param .u64 .ptr .align 1 _Z3rocPKdPdiii_param_1,
	.param .u32 _Z3rocPKdPdiii_param_2,
	.param .u32 _Z3rocPKdPdiii_param_3,
	.param .u32 _Z3rocPKdPdiii_param_4
)
{
	.reg .pred 	%p<16>;
	.reg .b32 	%r<86>;
	.reg .b64 	%rd<36>;
	.reg .b64 	%fd<43>;

	ld.param.u64 	%rd4, [_Z3rocPKdPdiii_param_0];
	ld.param.u64 	%rd5, [_Z3rocPKdPdiii_param_1];
	ld.param.u32 	%r37, [_Z3rocPKdPdiii_param_2];
	ld.param.u32 	%r38, [_Z3rocPKdPdiii_param_3];
	ld.param.u32 	%r36, [_Z3rocPKdPdiii_param_4];
	cvta.to.global.u64 	%rd1, %rd5;
	cvta.to.global.u64 	%rd2, %rd4;
	mov.u32 	%r39, %tid.x;
	mov.u32 	%r40, %ntid.x;
	mov.u32 	%r41, %ctaid.x;
	mad.lo.s32 	%r1, %r40, %r41, %r39;
	mov.u32 	%r42, %tid.y;
	mov.u32 	%r43, %ntid.y;
	mov.u32 	%r44, %ctaid.y;
	mad.lo.s32 	%r45, %r43, %r44, %r42;
	mov.u32 	%r46, %nctaid.z;
	div.u32 	%r47, %r36, %r46;
	mov.u32 	%r48, %ctaid.z;
	mul.lo.s32 	%r2, %r47, %r48;
	mul.lo.s32 	%r3, %r38, %r37;
	add.s32 	%r49, %r2, %r47;
	min.u32 	%r4, %r49, %r36;
	mad.lo.s32 	%r50, %r37, %r45, %r1;
	mad.lo.s32 	%r80, %r2, %r3, %r50;
	setp.eq.s32 	%p1, %r2, 0;
	sub.s32 	%r51, %r80, %r3;
	selp.b32 	%r52, %r50, %r51, %p1;
	add.s32 	%r6, %r37, -1;
	setp.eq.s32 	%p2, %r45, 0;
	selp.b32 	%r53, 0, %r37, %p2;
	sub.s32 	%r7, %r80, %r53;
	add.s32 	%r54, %r38, -1;
	setp.eq.s32 	%p3, %r45, %r54;
	selp.b32 	%r8, 0, %r37, %p3;
	cvt.s64.s32 	%rd3, %r52;
	setp.ge.s32 	%p4, %r2, %r4;
	@%p4 bra 	$L__BB2_7;
	mul.wide.s32 	%rd6, %r80, 8;
	add.s64 	%rd7, %rd2, %rd6;
	setp.eq.s32 	%p5, %r1, %r6;
	setp.ne.s32 	%p6, %r1, 0;
	ld.global.nc.f64 	%fd39, [%rd7];
	shl.b64 	%rd8, %rd3, 3;
	add.s64 	%rd9, %rd2, %rd8;
	ld.global.nc.f64 	%fd42, [%rd9];
	selp.b64 	%rd10, 0, 8, %p5;
	add.s64 	%rd11, %rd7, %rd10;
	ld.global.nc.f64 	%fd13, [%rd11];
	selp.s32 	%r55, -1, 0, %p6;
	mul.wide.s32 	%rd12, %r55, 8;
	add.s64 	%rd13, %rd7, %rd12;
	ld.global.nc.f64 	%fd14, [%rd13];
	mul.f64 	%fd15, %fd14, 0d3FB999999999999A;
	fma.rn.f64 	%fd16, %fd13, 0d3FB999999999999A, %fd15;
	mul.wide.s32 	%rd14, %r8, 8;
	add.s64 	%rd15, %rd7, %rd14;
	ld.global.nc.f64 	%fd17, [%rd15];
	fma.rn.f64 	%fd18, %fd17, 0d3FB999999999999A, %fd16;
	mul.wide.s32 	%rd16, %r7, 8;
	add.s64 	%rd17, %rd2, %rd16;
	ld.global.nc.f64 	%fd19, [%rd17];
	fma.rn.f64 	%fd3, %fd19, 0d3FB999999999999A, %fd18;
	sub.s32 	%r56, %r4, %r2;
	and.b32  	%r9, %r56, 3;
	setp.eq.s32 	%p7, %r9, 0;
	mov.u32 	%r81, %r2;
	@%p7 bra 	$L__BB2_4;
	add.s32 	%r78, %r2, 1;
	sub.s32 	%r77, %r2, %r36;
	neg.s32 	%r76, %r9;
	mov.f64 	%fd38, %fd42;
$L__BB2_3:
	.pragma "nounroll";
	mov.f64 	%fd42, %fd39;
	mov.u32 	%r81, %r78;
	add.s32 	%r77, %r77, 1;
	setp.eq.s32 	%p8, %r77, 0;
	selp.b32 	%r57, 0, %r3, %p8;
	add.s32 	%r58, %r57, %r80;
	mul.wide.s32 	%rd18, %r58, 8;
	add.s64 	%rd19, %rd2, %rd18;
	ld.global.nc.f64 	%fd39, [%rd19];
	fma.rn.f64 	%fd20, %fd39, 0d3FB999999999999A, %fd3;
	fma.rn.f64 	%fd21, %fd38, 0d3FB999999999999A, %fd20;
	fma.rn.f64 	%fd22, %fd42, 0d3FD999999999999A, %fd21;
	mul.wide.s32 	%rd20, %r80, 8;
	add.s64 	%rd21, %rd1, %rd20;
	st.global.f64 	[%rd21], %fd22;
	add.s32 	%r80, %r80, %r3;
	add.s32 	%r78, %r81, 1;
	add.s32 	%r76, %r76, 1;
	setp.ne.s32 	%p9, %r76, 0;
	mov.f64 	%fd38, %fd42;
	@%p9 bra 	$L__BB2_3;
$L__BB2_4:
	sub.s32 	%r59, %r2, %r4;
	setp.gt.u32 	%p10, %r59, -4;
	@%p10 bra 	$L__BB2_7;
	shl.b32 	%r23, %r3, 1;
	mul.lo.s32 	%r24, %r3, 3;
	sub.s32 	%r60, %r36, %r81;
	add.s32 	%r84, %r60, -2;
	sub.s32 	%r61, %r81, %r36;
	add.s32 	%r83, %r61, 2;
	sub.s32 	%r82, %r81, %r4;
	mul.wide.s32 	%rd28, %r3, 8;
$L__BB2_6:
	.pragma "nounroll";
	setp.eq.s32 	%p11, %r83, 1;
	selp.b32 	%r62, 0, %r3, %p11;
	add.s32 	%r63, %r62, %r80;
	mul.wide.s32 	%rd22, %r63, 8;
	add.s64 	%rd23, %rd2, %rd22;
	ld.global.nc.f64 	%fd23, [%rd23];
	fma.rn.f64 	%fd24, %fd23, 0d3FB999999999999A, %fd3;
	fma.rn.f64 	%fd25, %fd42, 0d3FB999999999999A, %fd24;
	fma.rn.f64 	%fd26, %fd39, 0d3FD999999999999A, %fd25;
	mul.wide.s32 	%rd24, %r80, 8;
	add.s64 	%rd25, %rd1, %rd24;
	st.global.f64 	[%rd25], %fd26;
	add.s32 	%r64, %r80, %r3;
	setp.eq.s32 	%p12, %r83, 0;
	selp.b32 	%r65, 0, %r3, %p12;
	add.s32 	%r66, %r3, %r65;
	add.s32 	%r67, %r66, %r80;
	mul.wide.s32 	%rd26, %r67, 8;
	add.s64 	%rd27, %rd2, %rd26;
	ld.global.nc.f64 	%fd27, [%rd27];
	fma.rn.f64 	%fd28, %fd27, 0d3FB999999999999A, %fd3;
	fma.rn.f64 	%fd29, %fd39, 0d3FB999999999999A, %fd28;
	fma.rn.f64 	%fd30, %fd23, 0d3FD999999999999A, %fd29;
	add.s64 	%rd29, %rd25, %rd28;
	st.global.f64 	[%rd29], %fd30;
	add.s32 	%r68, %r64, %r3;
	setp.eq.s32 	%p13, %r83, -1;
	selp.b32 	%r69, 0, %r3, %p13;
	add.s32 	%r70, %r23, %r69;
	add.s32 	%r71, %r70, %r80;
	mul.wide.s32 	%rd30, %r71, 8;
	add.s64 	%rd31, %rd2, %rd30;
	ld.global.nc.f64 	%fd42, [%rd31];
	fma.rn.f64 	%fd31, %fd42, 0d3FB999999999999A, %fd3;
	fma.rn.f64 	%fd32, %fd23, 0d3FB999999999999A, %fd31;
	fma.rn.f64 	%fd33, %fd27, 0d3FD999999999999A, %fd32;
	add.s64 	%rd32, %rd29, %rd28;
	st.global.f64 	[%rd32], %fd33;
	add.s32 	%r72, %r68, %r3;
	setp.eq.s32 	%p14, %r84, 2;
	selp.b32 	%r73, 0, %r3, %p14;
	add.s32 	%r74, %r24, %r73;
	add.s32 	%r75, %r74, %r80;
	mul.wide.s32 	%rd33, %r75, 8;
	add.s64 	%rd34, %rd2, %rd33;
	ld.global.nc.f64 	%fd39, [%rd34];
	fma.rn.f64 	%fd34, %fd39, 0d3FB999999999999A, %fd3;
	fma.rn.f64 	%fd35, %fd27, 0d3FB999999999999A, %fd34;
	fma.rn.f64 	%fd36, %fd42, 0d3FD999999999999A, %fd35;
	add.s64 	%rd35, %rd32, %rd28;
	st.global.f64 	[%rd35], %fd36;
	add.s32 	%r80, %r72, %r3;
	add.s32 	%r84, %r84, -4;
	add.s32 	%r83, %r83, 4;
	add.s32 	%r82, %r82, 4;
	setp.ne.s32 	%p15, %r82, 0;
	@%p15 bra 	$L__BB2_6;
$L__BB2_7:
	ret;

}


// ===== COMPILED SASS (sm_100) =====

	.target	sm_100

	.elftype	@"ET_EXEC"


//--------------------- .note.nv.tkinfo           --------------------------
	.section	.note.nv.tkinfo,"",@"SHT_NOTE"
	.sectionflags	@"SHF_NOTE_NV_TKINFO"
	.tkinfo
        /*0018*/ 	.word	0x00000002
        /*0030*/ 	.string	""
        /*0030*/ 	.string	"ptxas"
        /*0030*/ 	.string	"Cuda compilation tools, release 13.0, V13.0.88"
        /*0030*/ 	.string	"Build cuda_13.0.r13.0/compiler.36424714_0"
        /*0030*/ 	.string	"-arch sm_100 -m 64 "



//--------------------- .note.nv.cuinfo           --------------------------
	.section	.note.nv.cuinfo,"",@"SHT_NOTE"
	.sectionflags	@"SHF_NOTE_NV_CUINFO"
        /*0018*/ 	.short	0x0002
        /*001a*/ 	.short	0x0064
        /*001c*/ 	.short	0x0082
	.zero		2


//--------------------- .nv.info                  --------------------------
	.section	.nv.info,"",@"SHT_CUDA_INFO"
	.align	4


	//----- nvinfo : EIATTR_REGCOUNT
	.align		4
        /*0000*/ 	.byte	0x04, 0x2f
        /*0002*/ 	.short	(.L_1 - .L_0)
	.align		4
.L_0:
        /*0004*/ 	.word	index@(_Z8baselinePdS_iii)
        /*0008*/ 	.word	0x00000020


	//----- nvinfo : EIATTR_FRAME_SIZE
	.align		4
.L_1:
        /*000c*/ 	.byte	0x04, 0x11
        /*000e*/ 	.short	(.L_3 - .L_2)
	.align		4
.L_2:
        /*0010*/ 	.word	index@(_Z8baselinePdS_iii)
        /*0014*/ 	.word	0x00000000


	//----- nvinfo : EIATTR_REGCOUNT
	.align		4
.L_3:
        /*0018*/ 	.byte	0x04, 0x2f
        /*001a*/ 	.short	(.L_5 - .L_4)
	.align		4
.L_4:
        /*001c*/ 	.word	index@(_Z7baseoptPdS_iii)
        /*0020*/ 	.word	0x00000020


	//----- nvinfo : EIATTR_FRAME_SIZE
	.align		4
.L_5:
        /*0024*/ 	.byte	0x04, 0x11
        /*0026*/ 	.short	(.L_7 - .L_6)
	.align		4
.L_6:
        /*0028*/ 	.word	index@(_Z7baseoptPdS_iii)
        /*002c*/ 	.word	0x00000000


	//----- nvinfo : EIATTR_REGCOUNT
	.align		4
.L_7:
        /*0030*/ 	.byte	0x04, 0x2f
        /*0032*/ 	.short	(.L_9 - .L_8)
	.align		4
.L_8:
        /*0034*/ 	.word	index@(_Z3rocPKdPdiii)
        /*0038*/ 	.word	0x00000020


	//----- nvinfo : EIATTR_FRAME_SIZE
	.align		4
.L_9:
        /*003c*/ 	.byte	0x04, 0x11
        /*003e*/ 	.short	(.L_11 - .L_10)
	.align		4
.L_10:
        /*0040*/ 	.word	index@(_Z3rocPKdPdiii)
        /*0044*/ 	.word	0x00000000


	//----- nvinfo : EIATTR_MIN_STACK_SIZE
	.align		4
.L_11:
        /*0048*/ 	.byte	0x04, 0x12
        /*004a*/ 	.short	(.L_13 - .L_12)
	.align		4
.L_12:
        /*004c*/ 	.word	index@(_Z3rocPKdPdiii)
        /*0050*/ 	.word	0x00000000


	//----- nvinfo : EIATTR_MIN_STACK_SIZE
	.align		4
.L_13:
        /*0054*/ 	.byte	0x04, 0x12
        /*0056*/ 	.short	(.L_15 - .L_14)
	.align		4
.L_14:
        /*0058*/ 	.word	index@(_Z7baseoptPdS_iii)
        /*005c*/ 	.word	0x00000000


	//----- nvinfo : EIATTR_MIN_STACK_SIZE
	.align		4
.L_15:
        /*0060*/ 	.byte	0x04, 0x12
        /*0062*/ 	.short	(.L_17 - .L_16)
	.align		4
.L_16:
        /*0064*/ 	.word	index@(_Z8baselinePdS_iii)
        /*0068*/ 	.word	0x00000000
.L_17:


//--------------------- .nv.compat                --------------------------
	.section	.nv.compat,"",@"SHT_CUDA_COMPAT_INFO"
	.align	4
        /*0000*/ 	.byte	0x02, 0x09, 0x00, 0x00, 0x02, 0x02, 0x01, 0x00, 0x02, 0x05, 0x05, 0x00, 0x03, 0x07, 0x01, 0x01
        /*0010*/ 	.byte	0x02, 0x03, 0x00, 0x00, 0x02, 0x06, 0x01, 0x00, 0x04, 0x0b, 0x08, 0x00, 0x01, 0x00, 0x00, 0x00
        /*0020*/ 	.byte	0x00, 0x00, 0x00, 0x00


//--------------------- .nv.info._Z3rocPKdPdiii   --------------------------
	.section	.nv.info._Z3rocPKdPdiii,"",@"SHT_CUDA_INFO"
	.sectionflags	@""
	.align	4


	//----- nvinfo : EIATTR_CUDA_API_VERSION
	.align		4
        /*0000*/ 	.byte	0x04, 0x37
        /*0002*/ 	.short	(.L_19 - .L_18)
.L_18:
        /*0004*/ 	.word	0x00000082


	//----- nvinfo : EIATTR_KPARAM_INFO
	.align		4
.L_19:
        /*0008*/ 	.byte	0x04, 0x17
        /*000a*/ 	.short	(.L_21 - .L_20)
.L_20:
        /*000c*/ 	.word	0x00000000
        /*0010*/ 	.short	0x0004
        /*0012*/ 	.short	0x0018
        /*0014*/ 	.byte	0x00, 0xf0, 0x11, 0x00


	//----- nvinfo : EIATTR_KPARAM_INFO
	.align		4
.L_21:
        /*0018*/ 	.byte	0x04, 0x17
        /*001a*/ 	.short	(.L_23 - .L_22)
.L_22:
        /*001c*/ 	.word	0x00000000
        /*0020*/ 	.short	0x0003
        /*0022*/ 	.short	0x0014
        /*0024*/ 	.byte	0x00, 0xf0, 0x11, 0x00


	//----- nvinfo : EIATTR_KPARAM_INFO
	.align		4
.L_23:
        /*0028*/ 	.byte	0x04, 0x17
        /*002a*/ 	.short	(.L_25 - .L_24)
.L_24:
        /*002c*/ 	.word	0x00000000
        /*0030*/ 	.short	0x0002
        /*0032*/ 	.short	0x0010
        /*0034*/ 	.byte	0x00, 0xf0, 0x11, 0x00


	//----- nvinfo : EIATTR_KPARAM_INFO
	.align		4
.L_25:
        /*0038*/ 	.byte	0x04, 0x17
        /*003a*/ 	.short	(.L_27 - .L_26)
.L_26:
        /*003c*/ 	.word	0x00000000
        /*0040*/ 	.short	0x0001
        /*0042*/ 	.short	0x0008
        /*0044*/ 	.byte	0x00, 0xf5, 0x21, 0x00


	//----- nvinfo : EIATTR_KPARAM_INFO
	.align		4
.L_27:
        /*0048*/ 	.byte	0x04, 0x17
        /*004a*/ 	.short	(.L_29 - .L_28)
.L_28:
        /*004c*/ 	.word	0x00000000
        /*0050*/ 	.short	0x0000
        /*0052*/ 	.short	0x0000
        /*0054*/ 	.byte	0x00, 0xf5, 0x21, 0x00


	//----- nvinfo : EIATTR_SPARSE_MMA_MASK
	.align		4
.L_29:
        /*0058*/ 	.byte	0x03, 0x50
        /*005a*/ 	.short	0x0000


	//----- nvinfo : EIATTR_MAXREG_COUNT
	.align		4
        /*005c*/ 	.byte	0x03, 0x1b
        /*005e*/ 	.short	0x00ff


	//----- nvinfo : EIATTR_MERCURY_ISA_VERSION
	.align		4
        /*0060*/ 	.byte	0x03, 0x5f
        /*0062*/ 	.short	0x0101


	//----- nvinfo : EIATTR_VRC_CTA_INIT_COUNT
	.align		4
        /*0064*/ 	.byte	0x02, 0x4a
	.zero		1
	.zero		1


	//----- nvinfo : EIATTR_EXIT_INSTR_OFFSETS
	.align		4
        /*0068*/ 	.byte	0x04, 0x1c
        /*006a*/ 	.short	(.L_31 - .L_30)


	//   ....[0]....
.L_30:
        /*006c*/ 	.word	0x00000200


	//   ....[1]....
        /*0070*/ 	.word	0x00000710


	//   ....[2]....
        /*0074*/ 	.word	0x00000a90


	//----- nvinfo : EIATTR_CBANK_PARAM_SIZE
	.align		4
.L_31:
        /*0078*/ 	.byte	0x03, 0x19
        /*007a*/ 	.short	0x001c


	//----- nvinfo : EIATTR_PARAM_CBANK
	.align		4
        /*007c*/ 	.byte	0x04, 0x0a
        /*007e*/ 	.short	(.L_33 - .L_32)
	.align		4
.L_32:
        /*0080*/ 	.word	index@(.nv.constant0._Z3rocPKdPdiii)
        /*0084*/ 	.short	0x0380
        /*0086*/ 	.short	0x001c


	//----- nvinfo : EIATTR_SW_WAR
	.align		4
.L_33:
        /*0088*/ 	.byte	0x04, 0x36
        /*008a*/ 	.short	(.L_35 - .L_34)
.L_34:
        /*008c*/ 	.word	0x00000008
.L_35:


//--------------------- .nv.info._Z7baseoptPdS_iii --------------------------
	.section	.nv.info._Z7baseoptPdS_iii,"",@"SHT_CUDA_INFO"
	.sectionflags	@""
	.align	4


	//----- nvinfo : EIATTR_CUDA_API_VERSION
	.align		4
        /*0000*/ 	.byte	0x04, 0x37
        /*0002*/ 	.short	(.L_37 - .L_36)
.L_36:
        /*0004*/ 	.word	0x00000082


	//----- nvinfo : EIATTR_KPARAM_INFO
	.align		4
.L_37:
        /*0008*/ 	.byte	0x04, 0x17
        /*000a*/ 	.short	(.L_39 - .L_38)
.L_38:
        /*000c*/ 	.word	0x00000000
        /*0010*/ 	.short	0x0004
        /*0012*/ 	.short	0x0018
        /*0014*/ 	.byte	0x00, 0xf0, 0x11, 0x00


	//----- nvinfo : EIATTR_KPARAM_INFO
	.align		4
.L_39:
        /*0018*/ 	.byte	0x04, 0x17
        /*001a*/ 	.short	(.L_41 - .L_40)
.L_40:
        /*001c*/ 	.word	0x00000000
        /*0020*/ 	.short	0x0003
        /*0022*/ 	.short	0x0014
        /*0024*/ 	.byte	0x00, 0xf0, 0x11, 0x00


	//----- nvinfo : EIATTR_KPARAM_INFO
	.align		4
.L_41:
        /*0028*/ 	.byte	0x04, 0x17
        /*002a*/ 	.short	(.L_43 - .L_42)
.L_42:
        /*002c*/ 	.word	0x00000000
        /*0030*/ 	.short	0x0002
        /*0032*/ 	.short	0x0010
        /*0034*/ 	.byte	0x00, 0xf0, 0x11, 0x00


	//----- nvinfo : EIATTR_KPARAM_INFO
	.align		4
.L_43:
        /*0038*/ 	.byte	0x04, 0x17
        /*003a*/ 	.short	(.L_45 - .L_44)
.L_44:
        /*003c*/ 	.word	0x00000000
        /*0040*/ 	.short	0x0001
        /*0042*/ 	.short	0x0008
        /*0044*/ 	.byte	0x00, 0xf5, 0x21, 0x00


	//----- nvinfo : EIATTR_KPARAM_INFO
	.align		4
.L_45:
        /*0048*/ 	.byte	0x04, 0x17
        /*004a*/ 	.short	(.L_47 - .L_46)
.L_46:
        /*004c*/ 	.word	0x00000000
        /*0050*/ 	.short	0x0000
        /*0052*/ 	.short	0x0000
        /*0054*/ 	.byte	0x00, 0xf5, 0x21, 0x00


	//----- nvinfo : EIATTR_SPARSE_MMA_MASK
	.align		4
.L_47:
        /*0058*/ 	.byte	0x03, 0x50
        /*005a*/ 	.short	0x0000


	//----- nvinfo : EIATTR_MAXREG_COUNT
	.align		4
        /*005c*/ 	.byte	0x03, 0x1b
        /*005e*/ 	.short	0x00ff


	//----- nvinfo : EIATTR_MERCURY_ISA_VERSION
	.align		4
        /*0060*/ 	.byte	0x03, 0x5f
        /*0062*/ 	.short	0x0101


	//----- nvinfo : EIATTR_VRC_CTA_INIT_COUNT
	.align		4
        /*0064*/ 	.byte	0x02, 0x4a
	.zero		1
	.zero		1


	//----- nvinfo : EIATTR_EXIT_INSTR_OFFSETS
	.align		4
        /*0068*/ 	.byte	0x04, 0x1c
        /*006a*/ 	.short	(.L_49 - .L_48)


	//   ....[0]....
.L_48:
        /*006c*/ 	.word	0x00000260


	//   ....[1]....
        /*0070*/ 	.word	0x00000740


	//   ....[2]....
        /*0074*/ 	.word	0x00000d30


	//----- nvinfo : EIATTR_CBANK_PARAM_SIZE
	.align		4
.L_49:
        /*0078*/ 	.byte	0x03, 0x19
        /*007a*/ 	.short	0x001c


	//----- nvinfo : EIATTR_PARAM_CBANK
	.align		4
        /*007c*/ 	.byte	0x04, 0x0a
        /*007e*/ 	.short	(.L_51 - .L_50)
	.align		4
.L_50:
        /*0080*/ 	.word	index@(.nv.constant0._Z7baseoptPdS_iii)
        /*0084*/ 	.short	0x0380
        /*0086*/ 	.short	0x001c


	//----- nvinfo : EIATTR_SW_WAR
	.align		4
.L_51:
        /*0088*/ 	.byte	0x04, 0x36
        /*008a*/ 	.short	(.L_53 - .L_52)
.L_52:
        /*008c*/ 	.word	0x00000008
.L_53:


//--------------------- .nv.info._Z8baselinePdS_iii --------------------------
	.section	.nv.info._Z8baselinePdS_iii,"",@"SHT_CUDA_INFO"
	.sectionflags	@""
	.align	4


	//----- nvinfo : EIATTR_CUDA_API_VERSION
	.align		4
        /*0000*/ 	.byte	0x04, 0x37
        /*0002*/ 	.short	(.L_55 - .L_54)
.L_54:
        /*0004*/ 	.word	0x00000082


	//----- nvinfo : EIATTR_KPARAM_INFO
	.align		4
.L_55:
        /*0008*/ 	.byte	0x04, 0x17
        /*000a*/ 	.short	(.L_57 - .L_56)
.L_56:
        /*000c*/ 	.word	0x00000000
        /*0010*/ 	.short	0x0004
        /*0012*/ 	.short	0x0018
        /*0014*/ 	.byte	0x00, 0xf0, 0x11, 0x00


	//----- nvinfo : EIATTR_KPARAM_INFO
	.align		4
.L_57:
        /*0018*/ 	.byte	0x04, 0x17
        /*001a*/ 	.short	(.L_59 - .L_58)
.L_58:
        /*001c*/ 	.word	0x00000000
        /*0020*/ 	.short	0x0003
        /*0022*/ 	.short	0x0014
        /*0024*/ 	.byte	0x00, 0xf0, 0x11, 0x00


	//----- nvinfo : EIATTR_KPARAM_INFO
	.align		4
.L_59:
        /*0028*/ 	.byte	0x04, 0x17
        /*002a*/ 	.short	(.L_61 - .L_60)
.L_60:
        /*002c*/ 	.word	0x00000000
        /*0030*/ 	.short	0x0002
        /*0032*/ 	.short	0x0010
        /*0034*/ 	.byte	0x00, 0xf0, 0x11, 0x00


	//----- nvinfo : EIATTR_KPARAM_INFO
	.align		4
.L_61:
        /*0038*/ 	.byte	0x04, 0x17
        /*003a*/ 	.short	(.L_63 - .L_62)
.L_62:
        /*003c*/ 	.word	0x00000000
        /*0040*/ 	.short	0x0001
        /*0042*/ 	.short	0x0008
        /*0044*/ 	.byte	0x00, 0xf5, 0x21, 0x00


	//----- nvinfo : EIATTR_KPARAM_INFO
	.align		4
.L_63:
        /*0048*/ 	.byte	0x04, 0x17
        /*004a*/ 	.short	(.L_65 - .L_64)
.L_64:
        /*004c*/ 	.word	0x00000000
        /*0050*/ 	.short	0x0000
        /*0052*/ 	.short	0x0000
        /*0054*/ 	.byte	0x00, 0xf5, 0x21, 0x00


	//----- nvinfo : EIATTR_SPARSE_MMA_MASK
	.align		4
.L_65:
        /*0058*/ 	.byte	0x03, 0x50
        /*005a*/ 	.short	0x0000


	//----- nvinfo : EIATTR_MAXREG_COUNT
	.align		4
        /*005c*/ 	.byte	0x03, 0x1b
        /*005e*/ 	.short	0x00ff


	//----- nvinfo : EIATTR_MERCURY_ISA_VERSION
	.align		4
        /*0060*/ 	.byte	0x03, 0x5f
        /*0062*/ 	.short	0x0101


	//----- nvinfo : EIATTR_VRC_CTA_INIT_COUNT
	.align		4
        /*0064*/ 	.byte	0x02, 0x4a
	.zero		1
	.zero		1


	//----- nvinfo : EIATTR_EXIT_INSTR_OFFSETS
	.align		4
        /*0068*/ 	.byte	0x04, 0x1c
        /*006a*/ 	.short	(.L_67 - .L_66)


	//   ....[0]....
.L_66:
        /*006c*/ 	.word	0x00000230


	//   ....[1]....
        /*0070*/ 	.word	0x00000820


	//   ....[2]....
        /*0074*/ 	.word	0x00001180


	//----- nvinfo : EIATTR_CBANK_PARAM_SIZE
	.align		4
.L_67:
        /*0078*/ 	.byte	0x03, 0x19
        /*007a*/ 	.short	0x001c


	//----- nvinfo : EIATTR_PARAM_CBANK
	.align		4
        /*007c*/ 	.byte	0x04, 0x0a
        /*007e*/ 	.short	(.L_69 - .L_68)
	.align		4
.L_68:
        /*0080*/ 	.word	index@(.nv.constant0._Z8baselinePdS_iii)
        /*0084*/ 	.short	0x0380
        /*0086*/ 	.short	0x001c


	//----- nvinfo : EIATTR_SW_WAR
	.align		4
.L_69:
        /*0088*/ 	.byte	0x04, 0x36
        /*008a*/ 	.short	(.L_71 - .L_70)
.L_70:
        /*008c*/ 	.word	0x00000008
.L_71:


//--------------------- .nv.callgraph             --------------------------
	.section	.nv.callgraph,"",@"SHT_CUDA_CALLGRAPH"
	.align	4
	.sectionentsize	8
	.align		4
        /*0000*/ 	.word	0x00000000
	.align		4
        /*0004*/ 	.word	0xffffffff
	.align		4
        /*0008*/ 	.word	0x00000000
	.align		4
        /*000c*/ 	.word	0xfffffffe
	.align		4
        /*0010*/ 	.word	0x00000000
	.align		4
        /*0014*/ 	.word	0xfffffffd
	.align		4
        /*0018*/ 	.word	0x00000000
	.align		4
        /*001c*/ 	.word	0xfffffffc


//--------------------- .text._Z3rocPKdPdiii      --------------------------
	.section	.text._Z3rocPKdPdiii,"ax",@progbits
	.align	128
        .global         _Z3rocPKdPdiii
        .type           _Z3rocPKdPdiii,@function
        .size           _Z3rocPKdPdiii,(.L_x_12 - _Z3rocPKdPdiii)
        .other          _Z3rocPKdPdiii,@"STO_CUDA_ENTRY STV_DEFAULT"
_Z3rocPKdPdiii:
.text._Z3rocPKdPdiii:
[----:B------:R-:W-:Y:S01]  /*0000*/  LDC R1, c[0x0][0x37c] ;  /* 0x0000df00ff017b82 */ /* 0x000fe20000000800 */
[----:B------:R-:W0:Y:S07]  /*0010*/  LDCU UR4, c[0x0][0x360] ;  /* 0x00006c00ff0477ac */ /* 0x000e2e0008000800 */
[----:B------:R-:W1:Y:S01]  /*0020*/  LDC R2, c[0x0][0x398] ;  /* 0x0000e600ff027b82 */ /* 0x000e620000000800 */
[----:B------:R-:W2:Y:S01]  /*0030*/  S2R R10, SR_TID.Y ;  /* 0x00000000000a7919 */ /* 0x000ea20000002200 */
[----:B------:R-:W3:Y:S01]  /*0040*/  LDCU UR5, c[0x0][0x364] ;  /* 0x00006c80ff0577ac */ /* 0x000ee20008000800 */
[----:B------:R-:W4:Y:S01]  /*0050*/  S2R R9, SR_TID.X ;  /* 0x0000000000097919 */ /* 0x000f220000002100 */
[----:B------:R-:W5:Y:S04]  /*0060*/  LDCU UR6, c[0x0][0x378] ;  /* 0x00006f00ff0677ac */ /* 0x000f680008000800 */
[----:B------:R-:W0:Y:S01]  /*0070*/  LDC.64 R16, c[0x0][0x390] ;  /* 0x0000e400ff107b82 */ /* 0x000e220000000a00 */
[----:B-----5:R-:W5:Y:S01]  /*0080*/  I2F.U32.RP R0, UR6 ;  /* 0x0000000600007d06 */ /* 0x020f620008209000 */
[----:B------:R-:W-:-:S07]  /*0090*/  ISETP.NE.U32.AND P2, PT, RZ, UR6, PT ;  /* 0x00000006ff007c0c */ /* 0x000fce000bf45070 */
[----:B-----5:R-:W5:Y:S02]  /*00a0*/  MUFU.RCP R0, R0 ;  /* 0x0000000000007308 */ /* 0x020f640000001000 */
[----:B-----5:R-:W-:-:S06]  /*00b0*/  VIADD R4, R0, 0xffffffe ;  /* 0x0ffffffe00047836 */ /* 0x020fcc0000000000 */
[----:B------:R5:W3:Y:S02]  /*00c0*/  F2I.FTZ.U32.TRUNC.NTZ R5, R4 ;  /* 0x0000000400057305 */ /* 0x000ae4000021f000 */
[----:B-----5:R-:W-:Y:S02]  /*00d0*/  HFMA2 R4, -RZ, RZ, 0, 0 ;  /* 0x00000000ff047431 */ /* 0x020fe400000001ff */
[----:B---3--:R-:W-:-:S04]  /*00e0*/  IMAD.MOV R3, RZ, RZ, -R5 ;  /* 0x000000ffff037224 */ /* 0x008fc800078e0a05 */
[----:B------:R-:W-:-:S04]  /*00f0*/  IMAD R3, R3, UR6, RZ ;  /* 0x0000000603037c24 */ /* 0x000fc8000f8e02ff */
[----:B------:R-:W-:Y:S02]  /*0100*/  IMAD.HI.U32 R5, R5, R3, R4 ;  /* 0x0000000305057227 */ /* 0x000fe400078e0004 */
[----:B------:R-:W3:Y:S04]  /*0110*/  S2R R4, SR_CTAID.Z ;  /* 0x0000000000047919 */ /* 0x000ee80000002700 */
[----:B-1----:R-:W-:-:S04]  /*0120*/  IMAD.HI.U32 R5, R5, R2, RZ ;  /* 0x0000000205057227 */ /* 0x002fc800078e00ff */
[----:B------:R-:W-:-:S04]  /*0130*/  IMAD.MOV R3, RZ, RZ, -R5 ;  /* 0x000000ffff037224 */ /* 0x000fc800078e0a05 */
[----:B------:R-:W-:Y:S02]  /*0140*/  IMAD R0, R3, UR6, R2 ;  /* 0x0000000603007c24 */ /* 0x000fe4000f8e0202 */
[----:B------:R-:W1:Y:S03]  /*0150*/  S2R R3, SR_CTAID.Y ;  /* 0x0000000000037919 */ /* 0x000e660000002600 */
[----:B------:R-:W-:-:S13]  /*0160*/  ISETP.GE.U32.AND P0, PT, R0, UR6, PT ;  /* 0x0000000600007c0c */ /* 0x000fda000bf06070 */
[----:B------:R-:W-:Y:S01]  /*0170*/  @P0 VIADD R0, R0, -UR6 ;  /* 0x8000000600000c36 */ /* 0x000fe20008000000 */
[----:B------:R-:W-:-:S04]  /*0180*/  @P0 IADD3 R5, PT, PT, R5, 0x1, RZ ;  /* 0x0000000105050810 */ /* 0x000fc80007ffe0ff */
[----:B------:R-:W-:Y:S02]  /*0190*/  ISETP.GE.U32.AND P1, PT, R0, UR6, PT ;  /* 0x0000000600007c0c */ /* 0x000fe4000bf26070 */
[----:B------:R-:W0:Y:S11]  /*01a0*/  S2R R0, SR_CTAID.X ;  /* 0x0000000000007919 */ /* 0x000e360000002500 */
[----:B------:R-:W-:Y:S01]  /*01b0*/  @P1 VIADD R5, R5, 0x1 ;  /* 0x0000000105051836 */ /* 0x000fe20000000000 */
[----:B------:R-:W-:-:S05]  /*01c0*/  @!P2 LOP3.LUT R5, RZ, UR6, RZ, 0x33, !PT ;  /* 0x00000006ff05ac12 */ /* 0x000fca000f8e33ff */
[----:B---3--:R-:W-:-:S05]  /*01d0*/  IMAD R4, R5, R4, RZ ;  /* 0x0000000405047224 */ /* 0x008fca00078e02ff */
[----:B------:R-:W-:-:S04]  /*01e0*/  VIADDMNMX.U32 R5, R4, R5, R2, PT ;  /* 0x0000000504057246 */ /* 0x000fc80003800002 */
[----:B------:R-:W-:-:S13]  /*01f0*/  ISETP.GE.AND P0, PT, R4, R5, PT ;  /* 0x000000050400720c */ /* 0x000fda0003f06270 */
[----:B012-4-:R-:W-:Y:S05]  /*0200*/  @P0 EXIT ;  /* 0x000000000000094d */ /* 0x017fea0003800000 */
[----:B------:R-:W0:Y:S01]  /*0210*/  LDC.64 R6, c[0x0][0x380] ;  /* 0x0000e000ff067b82 */ /* 0x000e220000000a00 */
[----:B------:R-:W-:Y:S01]  /*0220*/  IMAD R9, R0, UR4, R9 ;  /* 0x0000000400097c24 */ /* 0x000fe2000f8e0209 */
[----:B------:R-:W1:Y:S01]  /*0230*/  LDCU.64 UR6, c[0x0][0x380] ;  /* 0x00007000ff0677ac */ /* 0x000e620008000a00 */
[----:B------:R-:W-:Y:S02]  /*0240*/  IMAD R10, R3, UR5, R10 ;  /* 0x00000005030a7c24 */ /* 0x000fe4000f8e020a */
[-C--:B------:R-:W-:Y:S01]  /*0250*/  IMAD R0, R17, R16.reuse, RZ ;  /* 0x0000001011007224 */ /* 0x080fe200078e02ff */
[----:B------:R-:W2:Y:S01]  /*0260*/  LDCU.64 UR4, c[0x0][0x358] ;  /* 0x00006b00ff0477ac */ /* 0x000ea20008000a00 */
[----:B------:R-:W-:Y:S01]  /*0270*/  IMAD R11, R10, R16, R9 ;  /* 0x000000100a0b7224 */ /* 0x000fe200078e0209 */
[----:B------:R-:W-:Y:S01]  /*0280*/  ISETP.NE.AND P0, PT, R9, RZ, PT ;  /* 0x000000ff0900720c */ /* 0x000fe20003f05270 */
[----:B------:R-:W-:Y:S01]  /*0290*/  VIADD R8, R16, 0xffffffff ;  /* 0xffffffff10087836 */ /* 0x000fe20000000000 */
[----:B------:R-:W-:Y:S01]  /*02a0*/  IADD3 R17, PT, PT, R17, -0x1, RZ ;  /* 0xffffffff11117810 */ /* 0x000fe20007ffe0ff */
[----:B------:R-:W-:Y:S01]  /*02b0*/  IMAD R3, R4, R0, R11 ;  /* 0x0000000004037224 */ /* 0x000fe200078e020b */
[----:B------:R-:W-:-:S02]  /*02c0*/  SEL R13, RZ, 0xffffffff, !P0 ;  /* 0xffffffffff0d7807 */ /* 0x000fc40004000000 */
[----:B------:R-:W-:Y:S02]  /*02d0*/  ISETP.NE.AND P1, PT, R9, R8, PT ;  /* 0x000000080900720c */ /* 0x000fe40003f25270 */
[----:B------:R-:W-:Y:S02]  /*02e0*/  ISETP.NE.AND P0, PT, R10, R17, PT ;  /* 0x000000110a00720c */ /* 0x000fe40003f05270 */
[----:B------:R-:W-:Y:S01]  /*02f0*/  SEL R15, RZ, 0x8, !P1 ;  /* 0x00000008ff0f7807 */ /* 0x000fe20004800000 */
[----:B0-----:R-:W-:-:S03]  /*0300*/  IMAD.WIDE R8, R3, 0x8, R6 ;  /* 0x0000000803087825 */ /* 0x001fc600078e0206 */
[----:B------:R-:W-:Y:S01]  /*0310*/  IADD3 R14, P1, PT, R8, R15, RZ ;  /* 0x0000000f080e7210 */ /* 0x000fe20007f3e0ff */
[----:B------:R-:W-:Y:S01]  /*0320*/  IMAD.WIDE R12, R13, 0x8, R8 ;  /* 0x000000080d0c7825 */ /* 0x000fe200078e0208 */
[----:B------:R-:W-:-:S03]  /*0330*/  SEL R17, R16, RZ, P0 ;  /* 0x000000ff10117207 */ /* 0x000fc60000000000 */
[--C-:B------:R-:W-:Y:S02]  /*0340*/  IMAD.X R15, RZ, RZ, R9.reuse, P1 ;  /* 0x000000ffff0f7224 */ /* 0x100fe400008e0609 */
[----:B--2---:R-:W2:Y:S01]  /*0350*/  LDG.E.64.CONSTANT R12, desc[UR4][R12.64] ;  /* 0x000000040c0c7981 */ /* 0x004ea2000c1e9b00 */
[----:B------:R-:W-:Y:S02]  /*0360*/  ISETP.NE.AND P1, PT, R10, RZ, PT ;  /* 0x000000ff0a00720c */ /* 0x000fe40003f25270 */
[----:B------:R-:W-:Y:S01]  /*0370*/  ISETP.NE.AND P0, PT, R4, RZ, PT ;  /* 0x000000ff0400720c */ /* 0x000fe20003f05270 */
[----:B------:R-:W3:Y:S01]  /*0380*/  LDG.E.64.CONSTANT R14, desc[UR4][R14.64] ;  /* 0x000000040e0e7981 */ /* 0x000ee2000c1e9b00 */
[----:B------:R-:W-:Y:S01]  /*0390*/  SEL R10, R16, RZ, P1 ;  /* 0x000000ff100a7207 */ /* 0x000fe20000800000 */
[----:B------:R-:W-:Y:S02]  /*03a0*/  IMAD.WIDE R16, R17, 0x8, R8 ;  /* 0x0000000811107825 */ /* 0x000fe400078e0208 */
[----:B------:R-:W5:Y:S02]  /*03b0*/  LDG.E.64.CONSTANT R8, desc[UR4][R8.64] ;  /* 0x0000000408087981 */ /* 0x000f64000c1e9b00 */
[----:B------:R-:W-:-:S02]  /*03c0*/  IMAD.IADD R19, R3, 0x1, -R10 ;  /* 0x0000000103137824 */ /* 0x000fc400078e0a0a */
[----:B------:R-:W4:Y:S02]  /*03d0*/  LDG.E.64.CONSTANT R16, desc[UR4][R16.64] ;  /* 0x0000000410107981 */ /* 0x000f24000c1e9b00 */
[----:B------:R-:W-:Y:S02]  /*03e0*/  IMAD.WIDE R18, R19, 0x8, R6 ;  /* 0x0000000813127825 */ /* 0x000fe400078e0206 */
[----:B------:R-:W-:-:S04]  /*03f0*/  @P0 IADD3 R11, PT, PT, -R0, R3, RZ ;  /* 0x00000003000b0210 */ /* 0x000fc80007ffe1ff */
[----:B------:R-:W4:Y:S01]  /*0400*/  LDG.E.64.CONSTANT R18, desc[UR4][R18.64] ;  /* 0x0000000412127981 */ /* 0x000f22000c1e9b00 */
[----:B------:R-:W-:Y:S02]  /*0410*/  SHF.R.S32.HI R20, RZ, 0x1f, R11 ;  /* 0x0000001fff147819 */ /* 0x000fe4000001140b */
[----:B-1----:R-:W-:Y:S01]  /*0420*/  LEA R10, P0, R11, UR6, 0x3 ;  /* 0x000000060b0a7c11 */ /* 0x002fe2000f8018ff */
[----:B------:R-:W-:-:S03]  /*0430*/  UMOV UR6, 0x9999999a ;  /* 0x9999999a00067882 */ /* 0x000fc60000000000 */
[----:B------:R-:W-:Y:S01]  /*0440*/  LEA.HI.X R11, R11, UR7, R20, 0x3, P0 ;  /* 0x000000070b0b7c11 */ /* 0x000fe200080f1c14 */
[----:B------:R-:W-:-:S05]  /*0450*/  UMOV UR7, 0x3fb99999 ;  /* 0x3fb9999900077882 */ /* 0x000fca0000000000 */
[----:B------:R-:W5:Y:S01]  /*0460*/  LDG.E.64.CONSTANT R10, desc[UR4][R10.64] ;  /* 0x000000040a0a7981 */ /* 0x000f62000c1e9b00 */
[----:B--2---:R-:W-:-:S08]  /*0470*/  DMUL R12, R12, UR6 ;  /* 0x000000060c0c7c28 */ /* 0x004fd00008000000 */
[----:B---3--:R-:W-:Y:S01]  /*0480*/  DFMA R12, R14, UR6, R12 ;  /* 0x000000060e0c7c2b */ /* 0x008fe2000800000c */
[----:B------:R-:W-:-:S07]  /*0490*/  IMAD.IADD R14, R5, 0x1, -R4 ;  /* 0x00000001050e7824 */ /* 0x000fce00078e0a04 */
[----:B----4-:R-:W-:Y:S01]  /*04a0*/  DFMA R12, R16, UR6, R12 ;  /* 0x00000006100c7c2b */ /* 0x010fe2000800000c */
[----:B------:R-:W-:Y:S01]  /*04b0*/  LOP3.LUT P0, R16, R14, 0x3, RZ, 0xc0, !PT ;  /* 0x000000030e107812 */ /* 0x000fe2000780c0ff */
[----:B------:R-:W-:-:S06]  /*04c0*/  IMAD.MOV.U32 R17, RZ, RZ, R4 ;  /* 0x000000ffff117224 */ /* 0x000fcc00078e0004 */
[----:B------:R-:W-:-:S06]  /*04d0*/  DFMA R12, R18, UR6, R12 ;  /* 0x00000006120c7c2b */ /* 0x000fcc000800000c */
[----:B------:R-:W-:Y:S05]  /*04e0*/  @!P0 BRA `(.L_x_0) ;  /* 0x0000000000808947 */ /* 0x000fea0003800000 */
[----:B------:R-:W0:Y:S01]  /*04f0*/  LDC.64 R14, c[0x0][0x388] ;  /* 0x0000e200ff0e7b82 */ /* 0x000e220000000a00 */
[----:B------:R-:W-:Y:S01]  /*0500*/  IADD3 R18, PT, PT, -R16, RZ, RZ ;  /* 0x000000ff10127210 */ /* 0x000fe20007ffe1ff */
[----:B-----5:R-:W-:Y:S01]  /*0510*/  IMAD.MOV.U32 R16, RZ, RZ, R10 ;  /* 0x000000ffff107224 */ /* 0x020fe200078e000a */
[C---:B------:R-:W-:Y:S01]  /*0520*/  IADD3 R19, PT, PT, R4.reuse, 0x1, RZ ;  /* 0x0000000104137810 */ /* 0x040fe20007ffe0ff */
[----:B------:R-:W-:Y:S02]  /*0530*/  IMAD.MOV.U32 R17, RZ, RZ, R11 ;  /* 0x000000ffff117224 */ /* 0x000fe400078e000b */
[----:B------:R-:W-:-:S07]  /*0540*/  IMAD.IADD R24, R4, 0x1, -R2 ;  /* 0x0000000104187824 */ /* 0x000fce00078e0a02 */
.L_x_1:
[----:B------:R-:W-:-:S05]  /*0550*/  VIADD R24, R24, 0x1 ;  /* 0x0000000118187836 */ /* 0x000fca0000000000 */
[----:B------:R-:W-:-:S04]  /*0560*/  ISETP.NE.AND P0, PT, R24, RZ, PT ;  /* 0x000000ff1800720c */ /* 0x000fc80003f05270 */
[----:B------:R-:W-:-:S04]  /*0570*/  SEL R10, R0, RZ, P0 ;  /* 0x000000ff000a7207 */ /* 0x000fc80000000000 */
[----:B------:R-:W-:-:S05]  /*0580*/  IADD3 R11, PT, PT, R10, R3, RZ ;  /* 0x000000030a0b7210 */ /* 0x000fca0007ffe0ff */
[----:B------:R-:W-:-:S06]  /*0590*/  IMAD.WIDE R10, R11, 0x8, R6 ;  /* 0x000000080b0a7825 */ /* 0x000fcc00078e0206 */
[----:B------:R-:W2:Y:S01]  /*05a0*/  LDG.E.64.CONSTANT R10, desc[UR4][R10.64] ;  /* 0x000000040a0a7981 */ /* 0x000ea2000c1e9b00 */
[----:B------:R-:W-:Y:S01]  /*05b0*/  VIADD R18, R18, 0x1 ;  /* 0x0000000112127836 */ /* 0x000fe20000000000 */
[----:B------:R-:W-:Y:S01]  /*05c0*/  UMOV UR8, 0x9999999a ;  /* 0x9999999a00087882 */ /* 0x000fe20000000000 */
[----:B------:R-:W-:Y:S01]  /*05d0*/  UMOV UR9, 0x3fd99999 ;  /* 0x3fd9999900097882 */ /* 0x000fe20000000000 */
[----:B01----:R-:W-:Y:S01]  /*05e0*/  IMAD.WIDE R22, R3, 0x8, R14 ;  /* 0x0000000803167825 */ /* 0x003fe200078e020e */
[----:B------:R-:W-:Y:S02]  /*05f0*/  IADD3 R3, PT, PT, R0, R3, RZ ;  /* 0x0000000300037210 */ /* 0x000fe40007ffe0ff */
[----:B------:R-:W-:Y:S01]  /*0600*/  ISETP.NE.AND P0, PT, R18, RZ, PT ;  /* 0x000000ff1200720c */ /* 0x000fe20003f05270 */
[----:B------:R-:W-:Y:S02]  /*0610*/  IMAD.MOV.U32 R25, RZ, RZ, R19 ;  /* 0x000000ffff197224 */ /* 0x000fe400078e0013 */
[----:B------:R-:W-:Y:S01]  /*0620*/  VIADD R19, R19, 0x1 ;  /* 0x0000000113137836 */ /* 0x000fe20000000000 */
[----:B--2---:R-:W-:-:S08]  /*0630*/  DFMA R20, R10, UR6, R12 ;  /* 0x000000060a147c2b */ /* 0x004fd0000800000c */
[----:B------:R-:W-:Y:S01]  /*0640*/  DFMA R20, R16, UR6, R20 ;  /* 0x0000000610147c2b */ /* 0x000fe20008000014 */
[----:B------:R-:W-:Y:S01]  /*0650*/  IMAD.MOV.U32 R16, RZ, RZ, R8 ;  /* 0x000000ffff107224 */ /* 0x000fe200078e0008 */
[----:B------:R-:W-:-:S06]  /*0660*/  MOV R17, R9 ;  /* 0x0000000900117202 */ /* 0x000fcc0000000f00 */
[----:B------:R-:W-:Y:S01]  /*0670*/  DFMA R20, R8, UR8, R20 ;  /* 0x0000000808147c2b */ /* 0x000fe20008000014 */
[----:B------:R-:W-:Y:S02]  /*0680*/  IMAD.MOV.U32 R8, RZ, RZ, R10 ;  /* 0x000000ffff087224 */ /* 0x000fe400078e000a */
[----:B------:R-:W-:-:S04]  /*0690*/  IMAD.MOV.U32 R9, RZ, RZ, R11 ;  /* 0x000000ffff097224 */ /* 0x000fc800078e000b */
[----:B------:R1:W-:Y:S01]  /*06a0*/  STG.E.64 desc[UR4][R22.64], R20 ;  /* 0x0000001416007986 */ /* 0x0003e2000c101b04 */
[----:B------:R-:W-:Y:S05]  /*06b0*/  @P0 BRA `(.L_x_1) ;  /* 0xfffffffc00a40947 */ /* 0x000fea000383ffff */
[----:B------:R-:W-:Y:S01]  /*06c0*/  IMAD.MOV.U32 R11, RZ, RZ, R17 ;  /* 0x000000ffff0b7224 */ /* 0x000fe200078e0011 */
[----:B------:R-:W-:Y:S01]  /*06d0*/  MOV R10, R16 ;  /* 0x00000010000a7202 */ /* 0x000fe20000000f00 */
[----:B------:R-:W-:-:S07]  /*06e0*/  IMAD.MOV.U32 R17, RZ, RZ, R25 ;  /* 0x000000ffff117224 */ /* 0x000fce00078e0019 */
.L_x_0:
[----:B------:R-:W-:-:S04]  /*06f0*/  IADD3 R4, PT, PT, R4, -R5, RZ ;  /* 0x8000000504047210 */ /* 0x000fc80007ffe0ff */
[----:B------:R-:W-:-:S13]  /*0700*/  ISETP.GT.U32.AND P0, PT, R4, -0x4, PT ;  /* 0xfffffffc0400780c */ /* 0x000fda0003f04070 */
[----:B------:R-:W-:Y:S05]  /*0710*/  @P0 EXIT ;  /* 0x000000000000094d */ /* 0x000fea0003800000 */
[----:B------:R-:W0:Y:S01]  /*0720*/  LDC.64 R14, c[0x0][0x388] ;  /* 0x0000e200ff0e7b82 */ /* 0x000e220000000a00 */
[C-C-:B------:R-:W-:Y:S01]  /*0730*/  IADD3 R4, PT, PT, -R17.reuse, -0x2, R2.reuse ;  /* 0xfffffffe11047810 */ /* 0x140fe20007ffe102 */
[C---:B------:R-:W-:Y:S01]  /*0740*/  IMAD.IADD R5, R17.reuse, 0x1, -R5 ;  /* 0x0000000111057824 */ /* 0x040fe200078e0a05 */
[----:B------:R-:W-:-:S07]  /*0750*/  IADD3 R2, PT, PT, R17, 0x2, -R2 ;  /* 0x0000000211027810 */ /* 0x000fce0007ffe802 */
.L_x_2:
[----:B------:R-:W-:-:S04]  /*0760*/  ISETP.NE.AND P0, PT, R2, 0x1, PT ;  /* 0x000000010200780c */ /* 0x000fc80003f05270 */
[----:B--2---:R-:W-:Y:S02]  /*0770*/  SEL R16, R0, RZ, P0 ;  /* 0x000000ff00107207 */ /* 0x004fe40000000000 */
[----:B------:R-:W-:Y:S02]  /*0780*/  ISETP.NE.AND P0, PT, R2, RZ, PT ;  /* 0x000000ff0200720c */ /* 0x000fe40003f05270 */
[----:B-1----:R-:W-:Y:S02]  /*0790*/  IADD3 R23, PT, PT, R16, R3, RZ ;  /* 0x0000000310177210 */ /* 0x002fe40007ffe0ff */
[----:B------:R-:W-:-:S03]  /*07a0*/  SEL R16, R0, RZ, P0 ;  /* 0x000000ff00107207 */ /* 0x000fc60000000000 */
[----:B------:R-:W-:Y:S01]  /*07b0*/  IMAD.WIDE R22, R23, 0x8, R6 ;  /* 0x0000000817167825 */ /* 0x000fe200078e0206 */
[----:B------:R-:W-:-:S05]  /*07c0*/  IADD3 R21, PT, PT, R3, R0, R16 ;  /* 0x0000000003157210 */ /* 0x000fca0007ffe010 */
[----:B------:R-:W2:Y:S01]  /*07d0*/  LDG.E.64.CONSTANT R22, desc[UR4][R22.64] ;  /* 0x0000000416167981 */ /* 0x000ea2000c1e9b00 */
[----:B------:R-:W-:-:S06]  /*07e0*/  IMAD.WIDE R20, R21, 0x8, R6 ;  /* 0x0000000815147825 */ /* 0x000fcc00078e0206 */
[----:B------:R-:W3:Y:S01]  /*07f0*/  LDG.E.64.CONSTANT R20, desc[UR4][R20.64] ;  /* 0x0000000414147981 */ /* 0x000ee2000c1e9b00 */
[----:B------:R-:W-:-:S04]  /*0800*/  ISETP.NE.AND P0, PT, R2, -0x1, PT ;  /* 0xffffffff0200780c */ /* 0x000fc80003f05270 */
[----:B------:R-:W-:Y:S02]  /*0810*/  SEL R17, R0, RZ, P0 ;  /* 0x000000ff00117207 */ /* 0x000fe40000000000 */
[----:B------:R-:W-:-:S03]  /*0820*/  ISETP.NE.AND P0, PT, R4, 0x2, PT ;  /* 0x000000020400780c */ /* 0x000fc60003f05270 */
[C---:B------:R-:W-:Y:S01]  /*0830*/  IMAD R16, R0.reuse, 0x2, R17 ;  /* 0x0000000200107824 */ /* 0x040fe200078e0211 */
[----:B------:R-:W-:-:S04]  /*0840*/  SEL R17, R0, RZ, P0 ;  /* 0x000000ff00117207 */ /* 0x000fc80000000000 */
[----:B------:R-:W-:Y:S01]  /*0850*/  IADD3 R27, PT, PT, R16, R3, RZ ;  /* 0x00000003101b7210 */ /* 0x000fe20007ffe0ff */
[----:B------:R-:W-:-:S04]  /*0860*/  IMAD R16, R0, 0x3, R17 ;  /* 0x0000000300107824 */ /* 0x000fc800078e0211 */
[----:B------:R-:W-:-:S04]  /*0870*/  IMAD.WIDE R26, R27, 0x8, R6 ;  /* 0x000000081b1a7825 */ /* 0x000fc800078e0206 */
[----:B------:R-:W-:Y:S01]  /*0880*/  IMAD.IADD R25, R16, 0x1, R3 ;  /* 0x0000000110197824 */ /* 0x000fe200078e0203 */
[----:B------:R-:W-:Y:S01]  /*0890*/  UMOV UR8, 0x9999999a ;  /* 0x9999999a00087882 */ /* 0x000fe20000000000 */
[----:B------:R-:W-:Y:S02]  /*08a0*/  UMOV UR9, 0x3fd99999 ;  /* 0x3fd9999900097882 */ /* 0x000fe40000000000 */
[----:B------:R-:W-:Y:S01]  /*08b0*/  IMAD.WIDE R24, R25, 0x8, R6 ;  /* 0x0000000819187825 */ /* 0x000fe200078e0206 */
[--C-:B--2---:R-:W-:Y:S02]  /*08c0*/  DFMA R28, R22, UR6, R12.reuse ;  /* 0x00000006161c7c2b */ /* 0x104fe4000800000c */
[----:B---3--:R-:W-:-:S06]  /*08d0*/  DFMA R16, R20, UR6, R12 ;  /* 0x0000000614107c2b */ /* 0x008fcc000800000c */
[----:B-----5:R-:W-:Y:S01]  /*08e0*/  DFMA R28, R10, UR6, R28 ;  /* 0x000000060a1c7c2b */ /* 0x020fe2000800001c */
[----:B------:R0:W2:Y:S01]  /*08f0*/  LDG.E.64.CONSTANT R10, desc[UR4][R26.64] ;  /* 0x000000041a0a7981 */ /* 0x0000a2000c1e9b00 */
[----:B------:R-:W-:-:S06]  /*0900*/  DFMA R16, R8, UR6, R16 ;  /* 0x0000000608107c2b */ /* 0x000fcc0008000010 */
[----:B------:R-:W-:Y:S01]  /*0910*/  DFMA R28, R8, UR8, R28 ;  /* 0x00000008081c7c2b */ /* 0x000fe2000800001c */
[----:B------:R1:W3:Y:S01]  /*0920*/  LDG.E.64.CONSTANT R8, desc[UR4][R24.64] ;  /* 0x0000000418087981 */ /* 0x0002e2000c1e9b00 */
[----:B------:R-:W-:Y:S01]  /*0930*/  IADD3 R5, PT, PT, R5, 0x4, RZ ;  /* 0x0000000405057810 */ /* 0x000fe20007ffe0ff */
[----:B0-----:R-:W-:Y:S01]  /*0940*/  IMAD.WIDE R26, R3, 0x8, R14 ;  /* 0x00000008031a7825 */ /* 0x001fe200078e020e */
[----:B------:R-:W-:Y:S01]  /*0950*/  IADD3 R3, PT, PT, R0, R3, R0 ;  /* 0x0000000300037210 */ /* 0x000fe20007ffe000 */
[----:B------:R-:W-:Y:S01]  /*0960*/  DFMA R16, R22, UR8, R16 ;  /* 0x0000000816107c2b */ /* 0x000fe20008000010 */
[----:B------:R-:W-:Y:S01]  /*0970*/  ISETP.NE.AND P0, PT, R5, RZ, PT ;  /* 0x000000ff0500720c */ /* 0x000fe20003f05270 */
[----:B------:R-:W-:Y:S01]  /*0980*/  VIADD R4, R4, 0xfffffffc ;  /* 0xfffffffc04047836 */ /* 0x000fe20000000000 */
[----:B------:R-:W-:Y:S01]  /*0990*/  STG.E.64 desc[UR4][R26.64], R28 ;  /* 0x0000001c1a007986 */ /* 0x000fe2000c101b04 */
[----:B------:R-:W-:Y:S01]  /*09a0*/  IADD3 R2, PT, PT, R2, 0x4, RZ ;  /* 0x0000000402027810 */ /* 0x000fe20007ffe0ff */
[C---:B-1----:R-:W-:Y:S01]  /*09b0*/  IMAD.WIDE R24, R0.reuse, 0x8, R26 ;  /* 0x0000000800187825 */ /* 0x042fe200078e021a */
[----:B------:R-:W-:-:S04]  /*09c0*/  IADD3 R3, PT, PT, R0, R3, R0 ;  /* 0x0000000300037210 */ /* 0x000fc80007ffe000 */
[----:B------:R0:W-:Y:S02]  /*09d0*/  STG.E.64 desc[UR4][R24.64], R16 ;  /* 0x0000001018007986 */ /* 0x0001e4000c101b04 */
[----:B0-----:R-:W-:Y:S01]  /*09e0*/  IMAD.WIDE R16, R0, 0x8, R24 ;  /* 0x0000000800107825 */ /* 0x001fe200078e0218 */
[----:B--2---:R-:W-:-:S08]  /*09f0*/  DFMA R18, R10, UR6, R12 ;  /* 0x000000060a127c2b */ /* 0x004fd0000800000c */
[----:B------:R-:W-:Y:S02]  /*0a00*/  DFMA R18, R22, UR6, R18 ;  /* 0x0000000616127c2b */ /* 0x000fe40008000012 */
[----:B---3--:R-:W-:-:S06]  /*0a10*/  DFMA R22, R8, UR6, R12 ;  /* 0x0000000608167c2b */ /* 0x008fcc000800000c */
[C---:B------:R-:W-:Y:S02]  /*0a20*/  DFMA R18, R20.reuse, UR8, R18 ;  /* 0x0000000814127c2b */ /* 0x040fe40008000012 */
[----:B------:R-:W-:Y:S01]  /*0a30*/  DFMA R22, R20, UR6, R22 ;  /* 0x0000000614167c2b */ /* 0x000fe20008000016 */
[----:B------:R-:W-:-:S04]  /*0a40*/  IMAD.WIDE R20, R0, 0x8, R16 ;  /* 0x0000000800147825 */ /* 0x000fc800078e0210 */
[----:B------:R2:W-:Y:S03]  /*0a50*/  STG.E.64 desc[UR4][R16.64], R18 ;  /* 0x0000001210007986 */ /* 0x0005e6000c101b04 */
[----:B------:R-:W-:-:S07]  /*0a60*/  DFMA R22, R10, UR8, R22 ;  /* 0x000000080a167c2b */ /* 0x000fce0008000016 */
[----:B------:R2:W-:Y:S01]  /*0a70*/  STG.E.64 desc[UR4][R20.64], R22 ;  /* 0x0000001614007986 */ /* 0x0005e2000c101b04 */
[----:B------:R-:W-:Y:S05]  /*0a80*/  @P0 BRA `(.L_x_2) ;  /* 0xfffffffc00340947 */ /* 0x000fea000383ffff */
[----:B------:R-:W-:Y:S05]  /*0a90*/  EXIT ;  /* 0x000000000000794d */ /* 0x000fea0003800000 */
.L_x_3:
[----:B------:R-:W-:-:S00]  /*0aa0*/  BRA `(.L_x_3) ;  /* 0xfffffffc00fc7947 */ /* 0x000fc0000383ffff */
[----:B------:R-:W-:-:S00]  /*0ab0*/  NOP ;  /* 0x0000000000007918 */ /* 0x000fc00000000000 */
        /* <DEDUP_REMOVED lines=12> */
.L_x_12:


//--------------------- .text._Z7baseoptPdS_iii   --------------------------
	.section	.text._Z7baseoptPdS_iii,"ax",@progbits
	.align	128
        .global         _Z7baseoptPdS_iii
        .type           _Z7baseoptPdS_iii,@function
        .size           _Z7baseoptPdS_iii,(.L_x_13 - _Z7baseoptPdS_iii)
        .other          _Z7baseoptPdS_iii,@"STO_CUDA_ENTRY STV_DEFAULT"
_Z7baseoptPdS_iii:
.text._Z7baseoptPdS_iii:
[----:B------:R-:W-:Y:S01]  /*0000*/  LDC R1, c[0x0][0x37c] ;  /* 0x0000df00ff017b82 */ /* 0x000fe20000000800 */
[----:B------:R-:W0:Y:S01]  /*0010*/  LDCU UR7, c[0x0][0x360] ;  /* 0x00006c00ff0777ac */ /* 0x000e220008000800 */
[----:B------:R-:W0:Y:S01]  /*0020*/  S2R R3, SR_CTAID.X ;  /* 0x0000000000037919 */ /* 0x000e220000002500 */
[----:B------:R-:W1:Y:S01]  /*0030*/  LDCU UR8, c[0x0][0x364] ;  /* 0x00006c80ff0877ac */ /* 0x000e620008000800 */
[----:B------:R-:W2:Y:S01]  /*0040*/  S2R R4, SR_CTAID.Y ;  /* 0x0000000000047919 */ /* 0x000ea20000002600 */
[----:B------:R-:W3:Y:S01]  /*0050*/  LDCU UR10, c[0x0][0x378] ;  /* 0x00006f00ff0a77ac */ /* 0x000ee20008000800 */
[----:B------:R-:W4:Y:S01]  /*0060*/  LDCU UR9, c[0x0][0x398] ;  /* 0x00007300ff0977ac */ /* 0x000f220008000800 */
[----:B------:R-:W-:Y:S01]  /*0070*/  UMOV UR4, URZ ;  /* 0x000000ff00047c82 */ /* 0x000fe20008000000 */
[----:B------:R-:W0:Y:S01]  /*0080*/  LDCU.64 UR14, c[0x0][0x390] ;  /* 0x00007200ff0e77ac */ /* 0x000e220008000a00 */
[----:B---3--:R-:W3:Y:S01]  /*0090*/  I2F.U32.RP R0, UR10 ;  /* 0x0000000a00007d06 */ /* 0x008ee20008209000 */
[----:B------:R-:W-:-:S07]  /*00a0*/  UISETP.NE.U32.AND UP2, UPT, UR10, URZ, UPT ;  /* 0x000000ff0a00728c */ /* 0x000fce000bf45070 */
[----:B---3--:R-:W3:Y:S02]  /*00b0*/  MUFU.RCP R0, R0 ;  /* 0x0000000000007308 */ /* 0x008ee40000001000 */
[----:B---3--:R-:W-:Y:S02]  /*00c0*/  VIADD R2, R0, 0xffffffe ;  /* 0x0ffffffe00027836 */ /* 0x008fe40000000000 */
[----:B------:R-:W0:Y:S04]  /*00d0*/  S2R R0, SR_TID.X ;  /* 0x0000000000007919 */ /* 0x000e280000002100 */
[----:B------:R-:W3:Y:S02]  /*00e0*/  F2I.FTZ.U32.TRUNC.NTZ R2, R2 ;  /* 0x0000000200027305 */ /* 0x000ee4000021f000 */
[----:B---3--:R-:W-:-:S13]  /*00f0*/  R2UR UR5, R2 ;  /* 0x00000000020572ca */ /* 0x008fda00000e0000 */
[----:B------:R-:W-:Y:S01]  /*0100*/  UIADD3 UR6, UPT, UPT, URZ, -UR5, URZ ;  /* 0x80000005ff067290 */ /* 0x000fe2000fffe0ff */
[----:B0-----:R-:W-:-:S03]  /*0110*/  IMAD R0, R3, UR7, R0 ;  /* 0x0000000703007c24 */ /* 0x001fc6000f8e0200 */
[----:B------:R-:W-:-:S04]  /*0120*/  UIMAD UR6, UR6, UR10, URZ ;  /* 0x0000000a060672a4 */ /* 0x000fc8000f8e02ff */
[----:B------:R-:W-:-:S04]  /*0130*/  UIMAD.WIDE.U32 UR4, UR5, UR6, UR4 ;  /* 0x00000006050472a5 */ /* 0x000fc8000f8e0004 */
[----:B----4-:R-:W-:-:S03]  /*0140*/  UIMAD.WIDE.U32 UR4, UR5, UR9, URZ ;  /* 0x00000009050472a5 */ /* 0x010fc6000f8e00ff */
[----:B------:R-:W0:Y:S01]  /*0150*/  S2UR UR6, SR_CTAID.Z ;  /* 0x00000000000679c3 */ /* 0x000e220000002700 */
[----:B------:R-:W-:-:S04]  /*0160*/  UIADD3 UR4, UPT, UPT, -UR5, URZ, URZ ;  /* 0x000000ff05047290 */ /* 0x000fc8000fffe1ff */
[----:B------:R-:W-:-:S04]  /*0170*/  UIMAD UR4, UR10, UR4, UR9 ;  /* 0x000000040a0472a4 */ /* 0x000fc8000f8e0209 */
[----:B------:R-:W-:-:S11]  /*0180*/  UISETP.GE.U32.AND UP0, UPT, UR4, UR10, UPT ;  /* 0x0000000a0400728c */ /* 0x000fd6000bf06070 */
[----:B------:R-:W-:Y:S02]  /*0190*/  @UP0 UIADD3 UR4, UPT, UPT, UR4, -UR10, URZ ;  /* 0x8000000a04040290 */ /* 0x000fe4000fffe0ff */
[----:B------:R-:W-:Y:S02]  /*01a0*/  @UP0 UIADD3 UR5, UPT, UPT, UR5, 0x1, URZ ;  /* 0x0000000105050890 */ /* 0x000fe4000fffe0ff */
[----:B------:R-:W-:-:S11]  /*01b0*/  UISETP.GE.U32.AND UP1, UPT, UR4, UR10, UPT ;  /* 0x0000000a0400728c */ /* 0x000fd6000bf26070 */
[----:B------:R-:W-:Y:S02]  /*01c0*/  @UP1 UIADD3 UR5, UPT, UPT, UR5, 0x1, URZ ;  /* 0x0000000105051890 */ /* 0x000fe4000fffe0ff */
[----:B------:R-:W-:-:S04]  /*01d0*/  @!UP2 ULOP3.LUT UR5, URZ, UR10, URZ, 0x33, !UPT ;  /* 0x0000000aff05a292 */ /* 0x000fc8000f8e33ff */
[----:B0-----:R-:W-:Y:S02]  /*01e0*/  UIMAD UR4, UR5, UR6, URZ ;  /* 0x00000006050472a4 */ /* 0x001fe4000f8e02ff */
[----:B------:R-:W-:-:S04]  /*01f0*/  IMAD.U32 R2, RZ, RZ, UR5 ;  /* 0x00000005ff027e24 */ /* 0x000fc8000f8e00ff */
[----:B------:R-:W-:-:S04]  /*0200*/  MOV R5, UR4 ;  /* 0x0000000400057c02 */ /* 0x000fc80008000f00 */
[----:B------:R-:W-:Y:S02]  /*0210*/  VIADDMNMX.U32 R2, R2, R5, UR9, PT ;  /* 0x0000000902027e46 */ /* 0x000fe4000b800005 */
[----:B------:R-:W0:Y:S02]  /*0220*/  S2R R5, SR_TID.Y ;  /* 0x0000000000057919 */ /* 0x000e240000002200 */
[----:B------:R-:W-:-:S13]  /*0230*/  R2UR UR5, R2 ;  /* 0x00000000020572ca */ /* 0x000fda00000e0000 */
[----:B------:R-:W-:-:S06]  /*0240*/  UISETP.GE.AND UP0, UPT, UR4, UR5, UPT ;  /* 0x000000050400728c */ /* 0x000fcc000bf06270 */
[----:B------:R-:W-:-:S13]  /*0250*/  PLOP3.LUT P0, PT, PT, PT, UP0, 0x80, 0x8 ;  /* 0x000000000008781c */ /* 0x000fda0003f0f008 */
[----:B012---:R-:W-:Y:S05]  /*0260*/  @P0 EXIT ;  /* 0x000000000000094d */ /* 0x007fea0003800000 */
[----:B------:R-:W0:Y:S01]  /*0270*/  LDCU.64 UR6, c[0x0][0x380] ;  /* 0x00007000ff0677ac */ /* 0x000e220008000a00 */
[----:B------:R-:W-:Y:S01]  /*0280*/  IMAD R5, R4, UR8, R5 ;  /* 0x0000000804057c24 */ /* 0x000fe2000f8e0205 */
[----:B------:R-:W-:Y:S01]  /*0290*/  ISETP.NE.AND P0, PT, RZ, UR4, PT ;  /* 0x00000004ff007c0c */ /* 0x000fe2000bf05270 */
[----:B------:R-:W-:Y:S01]  /*02a0*/  IMAD.U32 R15, RZ, RZ, UR4 ;  /* 0x00000004ff0f7e24 */ /* 0x000fe2000f8e00ff */
[----:B------:R-:W-:Y:S02]  /*02b0*/  UIMAD UR10, UR15, UR14, URZ ;  /* 0x0000000e0f0a72a4 */ /* 0x000fe4000f8e02ff */
[----:B------:R-:W-:Y:S01]  /*02c0*/  IMAD R4, R5, UR14, R0 ;  /* 0x0000000e05047c24 */ /* 0x000fe2000f8e0200 */
[----:B------:R-:W1:Y:S01]  /*02d0*/  LDCU.64 UR12, c[0x0][0x358] ;  /* 0x00006b00ff0c77ac */ /* 0x000e620008000a00 */
[----:B------:R-:W2:Y:S02]  /*02e0*/  LDC.64 R2, c[0x0][0x380] ;  /* 0x0000e000ff027b82 */ /* 0x000ea40000000a00 */
[----:B------:R-:W-:-:S05]  /*02f0*/  IMAD R15, R15, UR10, R4 ;  /* 0x0000000a0f0f7c24 */ /* 0x000fca000f8e0204 */
[----:B------:R-:W-:-:S04]  /*0300*/  @P0 IADD3 R4, PT, PT, R15, -UR10, RZ ;  /* 0x8000000a0f040c10 */ /* 0x000fc8000fffe0ff */
[----:B------:R-:W-:Y:S02]  /*0310*/  SHF.R.S32.HI R7, RZ, 0x1f, R4 ;  /* 0x0000001fff077819 */ /* 0x000fe40000011404 */
[----:B0-----:R-:W-:-:S04]  /*0320*/  LEA R20, P0, R4, UR6, 0x3 ;  /* 0x0000000604147c11 */ /* 0x001fc8000f8018ff */
[----:B------:R-:W-:-:S06]  /*0330*/  LEA.HI.X R21, R4, UR7, R7, 0x3, P0 ;  /* 0x0000000704157c11 */ /* 0x000fcc00080f1c07 */
[----:B-1----:R-:W5:Y:S01]  /*0340*/  LDG.E.64 R20, desc[UR12][R20.64] ;  /* 0x0000000c14147981 */ /* 0x002f62000c1e1b00 */
[----:B------:R-:W-:Y:S01]  /*0350*/  UIADD3 UR6, UPT, UPT, UR15, -0x1, URZ ;  /* 0xffffffff0f067890 */ /* 0x000fe2000fffe0ff */
[----:B------:R-:W-:Y:S01]  /*0360*/  IMAD.U32 R17, RZ, RZ, UR14 ;  /* 0x0000000eff117e24 */ /* 0x000fe2000f8e00ff */
[----:B------:R-:W-:Y:S01]  /*0370*/  ISETP.NE.AND P1, PT, R5, RZ, PT ;  /* 0x000000ff0500720c */ /* 0x000fe20003f25270 */
[----:B------:R-:W-:Y:S01]  /*0380*/  UIADD3 UR7, UPT, UPT, UR14, -0x1, URZ ;  /* 0xffffffff0e077890 */ /* 0x000fe2000fffe0ff */
[----:B--2---:R-:W-:Y:S02]  /*0390*/  IMAD.WIDE R8, R15, 0x8, R2 ;  /* 0x000000080f087825 */ /* 0x004fe400078e0202 */
[----:B------:R-:W-:Y:S02]  /*03a0*/  SEL R4, R17, RZ, P1 ;  /* 0x000000ff11047207 */ /* 0x000fe40000800000 */
[----:B------:R-:W-:Y:S01]  /*03b0*/  ISETP.NE.AND P1, PT, R5, UR6, PT ;  /* 0x0000000605007c0c */ /* 0x000fe2000bf25270 */
[----:B------:R-:W-:Y:S01]  /*03c0*/  UIADD3 UR6, UPT, UPT, -UR4, UR5, URZ ;  /* 0x0000000504067290 */ /* 0x000fe2000fffe1ff */
[C---:B------:R-:W-:Y:S01]  /*03d0*/  ISETP.NE.AND P0, PT, R0.reuse, UR7, PT ;  /* 0x0000000700007c0c */ /* 0x040fe2000bf05270 */
[----:B------:R0:W5:Y:S01]  /*03e0*/  LDG.E.64 R12, desc[UR12][R8.64] ;  /* 0x0000000c080c7981 */ /* 0x000162000c1e1b00 */
[----:B------:R-:W-:Y:S01]  /*03f0*/  ISETP.NE.AND P2, PT, R0, RZ, PT ;  /* 0x000000ff0000720c */ /* 0x000fe20003f45270 */
[----:B------:R-:W-:Y:S01]  /*0400*/  ULOP3.LUT UP0, UR6, UR6, 0x3, URZ, 0xc0, !UPT ;  /* 0x0000000306067892 */ /* 0x000fe2000f80c0ff */
[----:B------:R-:W-:-:S02]  /*0410*/  SEL R5, RZ, 0x8, !P0 ;  /* 0x00000008ff057807 */ /* 0x000fc40004000000 */
[----:B------:R-:W-:Y:S02]  /*0420*/  IADD3 R11, PT, PT, R15, -R4, RZ ;  /* 0x800000040f0b7210 */ /* 0x000fe40007ffe0ff */
[----:B------:R-:W-:Y:S02]  /*0430*/  SEL R7, RZ, 0xffffffff, !P2 ;  /* 0xffffffffff077807 */ /* 0x000fe40005000000 */
[----:B------:R-:W-:Y:S02]  /*0440*/  IADD3 R4, P0, PT, R8, R5, RZ ;  /* 0x0000000508047210 */ /* 0x000fe40007f1e0ff */
[----:B------:R-:W-:Y:S01]  /*0450*/  SEL R17, R17, RZ, P1 ;  /* 0x000000ff11117207 */ /* 0x000fe20000800000 */
[----:B------:R-:W-:-:S04]  /*0460*/  IMAD.WIDE R6, R7, 0x8, R8 ;  /* 0x0000000807067825 */ /* 0x000fc800078e0208 */
[--C-:B------:R-:W-:Y:S02]  /*0470*/  IMAD.X R5, RZ, RZ, R9.reuse, P0 ;  /* 0x000000ffff057224 */ /* 0x100fe400000e0609 */
[----:B0-----:R-:W-:Y:S01]  /*0480*/  IMAD.WIDE R8, R17, 0x8, R8 ;  /* 0x0000000811087825 */ /* 0x001fe200078e0208 */
[----:B------:R-:W-:-:S03]  /*0490*/  UMOV UR7, UR4 ;  /* 0x0000000400077c82 */ /* 0x000fc60008000000 */
[----:B------:R-:W-:Y:S01]  /*04a0*/  IMAD.WIDE R10, R11, 0x8, R2 ;  /* 0x000000080b0a7825 */ /* 0x000fe200078e0202 */
[----:B------:R-:W-:Y:S06]  /*04b0*/  BRA.U !UP0, `(.L_x_4) ;  /* 0x0000000108947547 */ /* 0x000fec000b800000 */
[----:B------:R-:W0:Y:S01]  /*04c0*/  LDC.64 R16, c[0x0][0x388] ;  /* 0x0000e200ff107b82 */ /* 0x000e220000000a00 */
[----:B------:R-:W-:Y:S02]  /*04d0*/  UIADD3 UR7, UPT, UPT, UR4, 0x1, URZ ;  /* 0x0000000104077890 */ /* 0x000fe4000fffe0ff */
[----:B------:R-:W-:Y:S02]  /*04e0*/  UIADD3 UR11, UPT, UPT, UR4, -UR9, URZ ;  /* 0x80000009040b7290 */ /* 0x000fe4000fffe0ff */
[----:B------:R-:W-:-:S12]  /*04f0*/  UIADD3 UR6, UPT, UPT, -UR6, URZ, URZ ;  /* 0x000000ff06067290 */ /* 0x000fd8000fffe1ff */
.L_x_5:
[----:B-1----:R-:W2:Y:S01]  /*0500*/  LDG.E.64 R18, desc[UR12][R6.64] ;  /* 0x0000000c06127981 */ /* 0x002ea2000c1e1b00 */
[----:B------:R-:W-:-:S03]  /*0510*/  UIADD3 UR11, UPT, UPT, UR11, 0x1, URZ ;  /* 0x000000010b0b7890 */ /* 0x000fc6000fffe0ff */
[----:B------:R-:W3:Y:S01]  /*0520*/  LDG.E.64 R26, desc[UR12][R4.64] ;  /* 0x0000000c041a7981 */ /* 0x000ee2000c1e1b00 */
[----:B------:R-:W-:-:S03]  /*0530*/  UISETP.NE.AND UP0, UPT, UR11, URZ, UPT ;  /* 0x000000ff0b00728c */ /* 0x000fc6000bf05270 */
[----:B------:R-:W4:Y:S01]  /*0540*/  LDG.E.64 R24, desc[UR12][R8.64] ;  /* 0x0000000c08187981 */ /* 0x000f22000c1e1b00 */
[----:B------:R-:W-:-:S03]  /*0550*/  USEL UR8, UR10, URZ, UP0 ;  /* 0x000000ff0a087287 */ /* 0x000fc60008000000 */
[----:B------:R-:W4:Y:S03]  /*0560*/  LDG.E.64 R22, desc[UR12][R10.64] ;  /* 0x0000000c0a167981 */ /* 0x000f26000c1e1b00 */
[----:B------:R-:W-:-:S05]  /*0570*/  IADD3 R29, PT, PT, R15, UR8, RZ ;  /* 0x000000080f1d7c10 */ /* 0x000fca000fffe0ff */
[----:B------:R-:W-:-:S06]  /*0580*/  IMAD.WIDE R28, R29, 0x8, R2 ;  /* 0x000000081d1c7825 */ /* 0x000fcc00078e0202 */
[----:B------:R-:W4:Y:S01]  /*0590*/  LDG.E.64 R28, desc[UR12][R28.64] ;  /* 0x0000000c1c1c7981 */ /* 0x000f22000c1e1b00 */
[----:B------:R-:W-:Y:S01]  /*05a0*/  UMOV UR14, 0x9999999a ;  /* 0x9999999a000e7882 */ /* 0x000fe20000000000 */
[----:B------:R-:W-:Y:S01]  /*05b0*/  UMOV UR15, 0x3fb99999 ;  /* 0x3fb99999000f7882 */ /* 0x000fe20000000000 */
[----:B------:R-:W-:-:S04]  /*05c0*/  UIADD3 UR6, UPT, UPT, UR6, 0x1, URZ ;  /* 0x0000000106067890 */ /* 0x000fc8000fffe0ff */
[----:B------:R-:W-:Y:S01]  /*05d0*/  UISETP.NE.AND UP0, UPT, UR6, URZ, UPT ;  /* 0x000000ff0600728c */ /* 0x000fe2000bf05270 */
[----:B------:R-:W-:Y:S01]  /*05e0*/  UMOV UR8, UR7 ;  /* 0x0000000700087c82 */ /* 0x000fe20008000000 */
[----:B------:R-:W-:Y:S01]  /*05f0*/  UIADD3 UR7, UPT, UPT, UR7, 0x1, URZ ;  /* 0x0000000107077890 */ /* 0x000fe2000fffe0ff */
[----:B--2---:R-:W-:-:S08]  /*0600*/  DMUL R18, R18, UR14 ;  /* 0x0000000e12127c28 */ /* 0x004fd00008000000 */
[----:B---3--:R-:W-:-:S08]  /*0610*/  DFMA R18, R26, UR14, R18 ;  /* 0x0000000e1a127c2b */ /* 0x008fd00008000012 */
[----:B----4-:R-:W-:-:S08]  /*0620*/  DFMA R18, R24, UR14, R18 ;  /* 0x0000000e18127c2b */ /* 0x010fd00008000012 */
[----:B------:R-:W-:-:S08]  /*0630*/  DFMA R18, R22, UR14, R18 ;  /* 0x0000000e16127c2b */ /* 0x000fd00008000012 */
[----:B------:R-:W-:-:S08]  /*0640*/  DFMA R18, R28, UR14, R18 ;  /* 0x0000000e1c127c2b */ /* 0x000fd00008000012 */
[----:B-----5:R-:W-:Y:S01]  /*0650*/  DFMA R18, R20, UR14, R18 ;  /* 0x0000000e14127c2b */ /* 0x020fe20008000012 */
[----:B------:R-:W-:Y:S01]  /*0660*/  UMOV UR15, 0x3fd99999 ;  /* 0x3fd99999000f7882 */ /* 0x000fe20000000000 */
[----:B0-----:R-:W-:-:S06]  /*0670*/  IMAD.WIDE R22, R15, 0x8, R16 ;  /* 0x000000080f167825 */ /* 0x001fcc00078e0210 */
[----:B------:R-:W-:-:S07]  /*0680*/  DFMA R18, R12, UR14, R18 ;  /* 0x0000000e0c127c2b */ /* 0x000fce0008000012 */
[----:B------:R1:W-:Y:S01]  /*0690*/  STG.E.64 desc[UR12][R22.64], R18 ;  /* 0x0000001216007986 */ /* 0x0003e2000c101b0c */
[----:B------:R-:W-:Y:S01]  /*06a0*/  IMAD.MOV.U32 R20, RZ, RZ, R12 ;  /* 0x000000ffff147224 */ /* 0x000fe200078e000c */
[----:B------:R-:W-:Y:S01]  /*06b0*/  MOV R21, R13 ;  /* 0x0000000d00157202 */ /* 0x000fe20000000f00 */
[----:B------:R-:W-:Y:S01]  /*06c0*/  VIADD R15, R15, UR10 ;  /* 0x0000000a0f0f7c36 */ /* 0x000fe20008000000 */
[----:B------:R-:W-:Y:S01]  /*06d0*/  MOV R12, R28 ;  /* 0x0000001c000c7202 */ /* 0x000fe20000000f00 */
[----:B------:R-:W-:Y:S01]  /*06e0*/  IMAD.MOV.U32 R13, RZ, RZ, R29 ;  /* 0x000000ffff0d7224 */ /* 0x000fe200078e001d */
[----:B------:R-:W-:Y:S06]  /*06f0*/  BRA.U UP0, `(.L_x_5) ;  /* 0xfffffffd00807547 */ /* 0x000fec000b83ffff */
[----:B------:R-:W-:-:S05]  /*0700*/  UMOV UR7, UR8 ;  /* 0x0000000800077c82 */ /* 0x000fca0008000000 */
.L_x_4:
[----:B------:R-:W-:-:S04]  /*0710*/  UIADD3 UR4, UPT, UPT, UR4, -UR5, URZ ;  /* 0x8000000504047290 */ /* 0x000fc8000fffe0ff */
[----:B------:R-:W-:-:S06]  /*0720*/  UISETP.GT.U32.AND UP0, UPT, UR4, -0x4, UPT ;  /* 0xfffffffc0400788c */ /* 0x000fcc000bf04070 */
[----:B------:R-:W-:-:S13]  /*0730*/  PLOP3.LUT P0, PT, PT, PT, UP0, 0x80, 0x8 ;  /* 0x000000000008781c */ /* 0x000fda0003f0f008 */
[----:B------:R-:W-:Y:S05]  /*0740*/  @P0 EXIT ;  /* 0x000000000000094d */ /* 0x000fea0003800000 */
[----:B------:R-:W-:Y:S02]  /*0750*/  UIADD3 UR8, UPT, UPT, -UR7, -0x2, UR9 ;  /* 0xfffffffe07087890 */ /* 0x000fe4000fffe109 */
[----:B------:R-:W-:Y:S02]  /*0760*/  UIADD3 UR4, UPT, UPT, UR7, 0x2, -UR9 ;  /* 0x0000000207047890 */ /* 0x000fe4000fffe809 */
[----:B------:R-:W-:-:S12]  /*0770*/  UIADD3 UR5, UPT, UPT, -UR5, UR7, URZ ;  /* 0x0000000705057290 */ /* 0x000fd8000fffe1ff */
.L_x_6:
[----:B------:R-:W2:Y:S01]  /*0780*/  LDG.E.64 R26, desc[UR12][R6.64] ;  /* 0x0000000c061a7981 */ /* 0x000ea2000c1e1b00 */
[----:B------:R-:W-:-:S03]  /*0790*/  UISETP.NE.AND UP0, UPT, UR4, 0x1, UPT ;  /* 0x000000010400788c */ /* 0x000fc6000bf05270 */
[----:B------:R-:W3:Y:S01]  /*07a0*/  LDG.E.64 R24, desc[UR12][R4.64] ;  /* 0x0000000c04187981 */ /* 0x000ee2000c1e1b00 */
[----:B------:R-:W-:-:S03]  /*07b0*/  USEL UR6, UR10, URZ, UP0 ;  /* 0x000000ff0a067287 */ /* 0x000fc60008000000 */
[----:B01----:R-:W4:Y:S03]  /*07c0*/  LDG.E.64 R22, desc[UR12][R8.64] ;  /* 0x0000000c08167981 */ /* 0x003f26000c1e1b00 */
[----:B------:R-:W-:Y:S01]  /*07d0*/  IADD3 R17, PT, PT, R15, UR6, RZ ;  /* 0x000000060f117c10 */ /* 0x000fe2000fffe0ff */
[----:B------:R-:W4:Y:S04]  /*07e0*/  LDG.E.64 R18, desc[UR12][R10.64] ;  /* 0x0000000c0a127981 */ /* 0x000f28000c1e1b00 */
[----:B------:R-:W-:-:S06]  /*07f0*/  IMAD.WIDE R16, R17, 0x8, R2 ;  /* 0x0000000811107825 */ /* 0x000fcc00078e0202 */
[----:B------:R-:W4:Y:S01]  /*0800*/  LDG.E.64 R16, desc[UR12][R16.64] ;  /* 0x0000000c10107981 */ /* 0x000f22000c1e1b00 */
[----:B------:R-:W-:Y:S01]  /*0810*/  UMOV UR14, 0x9999999a ;  /* 0x9999999a000e7882 */ /* 0x000fe20000000000 */
[----:B------:R-:W-:Y:S01]  /*0820*/  UMOV UR15, 0x3fb99999 ;  /* 0x3fb99999000f7882 */ /* 0x000fe20000000000 */
[----:B------:R-:W-:Y:S01]  /*0830*/  UMOV UR16, 0x9999999a ;  /* 0x9999999a00107882 */ /* 0x000fe20000000000 */
[----:B------:R-:W-:Y:S01]  /*0840*/  UMOV UR17, 0x3fd99999 ;  /* 0x3fd9999900117882 */ /* 0x000fe20000000000 */
[----:B------:R-:W-:-:S04]  /*0850*/  UISETP.NE.AND UP0, UPT, UR4, URZ, UPT ;  /* 0x000000ff0400728c */ /* 0x000fc8000bf05270 */
[----:B------:R-:W-:-:S06]  /*0860*/  USEL UR6, UR10, URZ, UP0 ;  /* 0x000000ff0a067287 */ /* 0x000fcc0008000000 */
[----:B------:R-:W-:-:S05]  /*0870*/  IMAD.U32 R0, RZ, RZ, UR6 ;  /* 0x00000006ff007e24 */ /* 0x000fca000f8e00ff */
[----:B------:R-:W-:Y:S01]  /*0880*/  IADD3 R0, PT, PT, R15, UR10, R0 ;  /* 0x0000000a0f007c10 */ /* 0x000fe2000fffe000 */
[----:B--2---:R-:W-:-:S08]  /*0890*/  DMUL R26, R26, UR14 ;  /* 0x0000000e1a1a7c28 */ /* 0x004fd00008000000 */
[----:B---3--:R-:W-:-:S08]  /*08a0*/  DFMA R24, R24, UR14, R26 ;  /* 0x0000000e18187c2b */ /* 0x008fd0000800001a */
[----:B----4-:R-:W-:-:S08]  /*08b0*/  DFMA R22, R22, UR14, R24 ;  /* 0x0000000e16167c2b */ /* 0x010fd00008000018 */
[----:B------:R-:W-:Y:S02]  /*08c0*/  DFMA R18, R18, UR14, R22 ;  /* 0x0000000e12127c2b */ /* 0x000fe40008000016 */
[----:B------:R-:W0:Y:S06]  /*08d0*/  LDC.64 R22, c[0x0][0x388] ;  /* 0x0000e200ff167b82 */ /* 0x000e2c0000000a00 */
[----:B------:R-:W-:-:S08]  /*08e0*/  DFMA R18, R16, UR14, R18 ;  /* 0x0000000e10127c2b */ /* 0x000fd00008000012 */
[----:B-----5:R-:W-:-:S08]  /*08f0*/  DFMA R18, R20, UR14, R18 ;  /* 0x0000000e14127c2b */ /* 0x020fd00008000012 */
[----:B------:R-:W-:Y:S01]  /*0900*/  DFMA R18, R12, UR16, R18 ;  /* 0x000000100c127c2b */ /* 0x000fe20008000012 */
[----:B0-----:R-:W-:-:S06]  /*0910*/  IMAD.WIDE R20, R15, 0x8, R22 ;  /* 0x000000080f147825 */ /* 0x001fcc00078e0216 */
[----:B------:R0:W-:Y:S04]  /*0920*/  STG.E.64 desc[UR12][R20.64], R18 ;  /* 0x0000001214007986 */ /* 0x0001e8000c101b0c */
[----:B------:R-:W2:Y:S04]  /*0930*/  LDG.E.64 R22, desc[UR12][R6.64] ;  /* 0x0000000c06167981 */ /* 0x000ea8000c1e1b00 */
[----:B------:R-:W3:Y:S04]  /*0940*/  LDG.E.64 R28, desc[UR12][R4.64] ;  /* 0x0000000c041c7981 */ /* 0x000ee8000c1e1b00 */
[----:B------:R-:W4:Y:S01]  /*0950*/  LDG.E.64 R26, desc[UR12][R8.64] ;  /* 0x0000000c081a7981 */ /* 0x000f22000c1e1b00 */
[----:B0-----:R-:W-:-:S03]  /*0960*/  IMAD.WIDE R18, R0, 0x8, R2 ;  /* 0x0000000800127825 */ /* 0x001fc600078e0202 */
[----:B------:R-:W4:Y:S04]  /*0970*/  LDG.E.64 R24, desc[UR12][R10.64] ;  /* 0x0000000c0a187981 */ /* 0x000f28000c1e1b00 */
[----:B------:R-:W4:Y:S01]  /*0980*/  LDG.E.64 R18, desc[UR12][R18.64] ;  /* 0x0000000c12127981 */ /* 0x000f22000c1e1b00 */
[----:B------:R-:W-:-:S04]  /*0990*/  UISETP.NE.AND UP0, UPT, UR4, -0x1, UPT ;  /* 0xffffffff0400788c */ /* 0x000fc8000bf05270 */
[----:B------:R-:W-:-:S04]  /*09a0*/  USEL UR6, UR10, URZ, UP0 ;  /* 0x000000ff0a067287 */ /* 0x000fc80008000000 */
[----:B------:R-:W-:Y:S01]  /*09b0*/  ULEA UR6, UR10, UR6, 0x1 ;  /* 0x000000060a067291 */ /* 0x000fe2000f8e08ff */
[----:B--2---:R-:W-:-:S08]  /*09c0*/  DMUL R22, R22, UR14 ;  /* 0x0000000e16167c28 */ /* 0x004fd00008000000 */
[----:B---3--:R-:W-:-:S08]  /*09d0*/  DFMA R22, R28, UR14, R22 ;  /* 0x0000000e1c167c2b */ /* 0x008fd00008000016 */
[----:B----4-:R-:W-:-:S08]  /*09e0*/  DFMA R22, R26, UR14, R22 ;  /* 0x0000000e1a167c2b */ /* 0x010fd00008000016 */
[----:B------:R-:W-:-:S08]  /*09f0*/  DFMA R22, R24, UR14, R22 ;  /* 0x0000000e18167c2b */ /* 0x000fd00008000016 */
[----:B------:R-:W-:-:S08]  /*0a00*/  DFMA R22, R18, UR14, R22 ;  /* 0x0000000e12167c2b */ /* 0x000fd00008000016 */
[----:B------:R-:W-:Y:S01]  /*0a10*/  DFMA R22, R12, UR14, R22 ;  /* 0x0000000e0c167c2b */ /* 0x000fe20008000016 */
[----:B------:R-:W-:-:S05]  /*0a20*/  MOV R13, UR10 ;  /* 0x0000000a000d7c02 */ /* 0x000fca0008000f00 */
[----:B------:R-:W-:Y:S02]  /*0a30*/  IMAD.WIDE R12, R13, 0x8, R20 ;  /* 0x000000080d0c7825 */ /* 0x000fe400078e0214 */
[----:B------:R-:W-:-:S07]  /*0a40*/  DFMA R22, R16, UR16, R22 ;  /* 0x0000001010167c2b */ /* 0x000fce0008000016 */
[----:B------:R0:W-:Y:S04]  /*0a50*/  STG.E.64 desc[UR12][R12.64], R22 ;  /* 0x000000160c007986 */ /* 0x0001e8000c101b0c */
[----:B------:R-:W2:Y:S04]  /*0a60*/  LDG.E.64 R28, desc[UR12][R4.64] ;  /* 0x0000000c041c7981 */ /* 0x000ea8000c1e1b00 */
[----:B------:R-:W3:Y:S01]  /*0a70*/  LDG.E.64 R26, desc[UR12][R8.64] ;  /* 0x0000000c081a7981 */ /* 0x000ee2000c1e1b00 */
[----:B------:R-:W-:-:S03]  /*0a80*/  VIADD R21, R15, UR6 ;  /* 0x000000060f157c36 */ /* 0x000fc60008000000 */
[----:B------:R-:W4:Y:S04]  /*0a90*/  LDG.E.64 R24, desc[UR12][R10.64] ;  /* 0x0000000c0a187981 */ /* 0x000f28000c1e1b00 */
[----:B0-----:R-:W2:Y:S01]  /*0aa0*/  LDG.E.64 R22, desc[UR12][R6.64] ;  /* 0x0000000c06167981 */ /* 0x001ea2000c1e1b00 */
[----:B------:R-:W-:-:S06]  /*0ab0*/  IMAD.WIDE R20, R21, 0x8, R2 ;  /* 0x0000000815147825 */ /* 0x000fcc00078e0202 */
[----:B------:R-:W4:Y:S01]  /*0ac0*/  LDG.E.64 R20, desc[UR12][R20.64] ;  /* 0x0000000c14147981 */ /* 0x000f22000c1e1b00 */
[----:B------:R-:W-:-:S04]  /*0ad0*/  UISETP.NE.AND UP0, UPT, UR8, 0x2, UPT ;  /* 0x000000020800788c */ /* 0x000fc8000bf05270 */
[----:B------:R-:W-:-:S04]  /*0ae0*/  USEL UR6, UR10, URZ, UP0 ;  /* 0x000000ff0a067287 */ /* 0x000fc80008000000 */
[----:B------:R-:W-:Y:S01]  /*0af0*/  UIMAD UR6, UR10, 0x3, UR6 ;  /* 0x000000030a0678a4 */ /* 0x000fe2000f8e0206 */
[----:B--2---:R-:W-:-:S08]  /*0b00*/  DMUL R22, R22, UR14 ;  /* 0x0000000e16167c28 */ /* 0x004fd00008000000 */
[----:B------:R-:W-:-:S08]  /*0b10*/  DFMA R22, R28, UR14, R22 ;  /* 0x0000000e1c167c2b */ /* 0x000fd00008000016 */
[----:B---3--:R-:W-:-:S08]  /*0b20*/  DFMA R22, R26, UR14, R22 ;  /* 0x0000000e1a167c2b */ /* 0x008fd00008000016 */
[----:B----4-:R-:W-:-:S08]  /*0b30*/  DFMA R22, R24, UR14, R22 ;  /* 0x0000000e18167c2b */ /* 0x010fd00008000016 */
[----:B------:R-:W-:-:S08]  /*0b40*/  DFMA R22, R20, UR14, R22 ;  /* 0x0000000e14167c2b */ /* 0x000fd00008000016 */
[----:B------:R-:W-:Y:S01]  /*0b50*/  DFMA R22, R16, UR14, R22 ;  /* 0x0000000e10167c2b */ /* 0x000fe20008000016 */
[----:B------:R-:W-:-:S07]  /*0b60*/  MOV R17, UR10 ;  /* 0x0000000a00117c02 */ /* 0x000fce0008000f00 */
[----:B------:R-:W-:Y:S01]  /*0b70*/  DFMA R22, R18, UR16, R22 ;  /* 0x0000001012167c2b */ /* 0x000fe20008000016 */
[----:B------:R-:W-:-:S06]  /*0b80*/  IMAD.WIDE R16, R17, 0x8, R12 ;  /* 0x0000000811107825 */ /* 0x000fcc00078e020c */
        /* <DEDUP_REMOVED lines=8> */
[----:B------:R-:W-:Y:S01]  /*0c10*/  UIADD3 UR5, UPT, UPT, UR5, 0x4, URZ ;  /* 0x0000000405057890 */ /* 0x000fe2000fffe0ff */
[----:B------:R-:W-:-:S03]  /*0c20*/  IMAD.U32 R0, RZ, RZ, UR10 ;  /* 0x0000000aff007e24 */ /* 0x000fc6000f8e00ff */
[----:B------:R-:W-:Y:S02]  /*0c30*/  UISETP.NE.AND UP0, UPT, UR5, URZ, UPT ;  /* 0x000000ff0500728c */ /* 0x000fe4000bf05270 */
[----:B------:R-:W-:Y:S01]  /*0c40*/  IADD3 R15, PT, PT, R0, UR10, R15 ;  /* 0x0000000a000f7c10 */ /* 0x000fe2000fffe00f */
[----:B------:R-:W-:-:S03]  /*0c50*/  UIADD3 UR8, UPT, UPT, UR8, -0x4, URZ ;  /* 0xfffffffc08087890 */ /* 0x000fc6000fffe0ff */
[----:B------:R-:W-:Y:S01]  /*0c60*/  IADD3 R15, PT, PT, R0, UR10, R15 ;  /* 0x0000000a000f7c10 */ /* 0x000fe2000fffe00f */
[----:B------:R-:W-:Y:S01]  /*0c70*/  UIADD3 UR4, UPT, UPT, UR4, 0x4, URZ ;  /* 0x0000000404047890 */ /* 0x000fe2000fffe0ff */
        /* <DEDUP_REMOVED lines=9> */
[----:B------:R0:W-:Y:S01]  /*0d10*/  STG.E.64 desc[UR12][R16.64], R22 ;  /* 0x0000001610007986 */ /* 0x0001e2000c101b0c */
[----:B------:R-:W-:Y:S05]  /*0d20*/  BRA.U UP0, `(.L_x_6) ;  /* 0xfffffff900947547 */ /* 0x000fea000b83ffff */
[----:B------:R-:W-:Y:S05]  /*0d30*/  EXIT ;  /* 0x000000000000794d */ /* 0x000fea0003800000 */
.L_x_7:
        /* <DEDUP_REMOVED lines=12> */
.L_x_13:


//--------------------- .text._Z8baselinePdS_iii  --------------------------
	.section	.text._Z8baselinePdS_iii,"ax",@progbits
	.align	128
        .global         _Z8baselinePdS_iii
        .type           _Z8baselinePdS_iii,@function
        .size           _Z8baselinePdS_iii,(.L_x_14 - _Z8baselinePdS_iii)
        .other          _Z8baselinePdS_iii,@"STO_CUDA_ENTRY STV_DEFAULT"
_Z8baselinePdS_iii:
.text._Z8baselinePdS_iii:
[----:B------:R-:W-:Y:S01]  /*0000*/  LDC R1, c[0x0][0x37c] ;  /* 0x0000df00ff017b82 */ /* 0x000fe20000000800 */
[----:B------:R-:W0:Y:S07]  /*0010*/  LDCU UR8, c[0x0][0x360] ;  /* 0x00006c00ff0877ac */ /* 0x000e2e0008000800 */
[----:B------:R-:W1:Y:S01]  /*0020*/  S2UR UR13, SR_CTAID.Z ;  /* 0x00000000000d79c3 */ /* 0x000e620000002700 */
[----:B------:R-:W2:Y:S01]  /*0030*/  LDCU UR9, c[0x0][0x364] ;  /* 0x00006c80ff0977ac */ /* 0x000ea20008000800 */
[----:B------:R-:W3:Y:S01]  /*0040*/  LDCU UR7, c[0x0][0x378] ;  /* 0x00006f00ff0777ac */ /* 0x000ee20008000800 */
[----:B------:R-:W4:Y:S01]  /*0050*/  LDCU UR10, c[0x0][0x398] ;  /* 0x00007300ff0a77ac */ /* 0x000f220008000800 */
[----:B------:R-:W-:Y:S01]  /*0060*/  UMOV UR4, URZ ;  /* 0x000000ff00047c82 */ /* 0x000fe20008000000 */
[----:B---3--:R-:W3:Y:S01]  /*0070*/  I2F.U32.RP R0, UR7 ;  /* 0x0000000700007d06 */ /* 0x008ee20008209000 */
[----:B------:R-:W-:-:S07]  /*0080*/  UISETP.NE.U32.AND UP2, UPT, UR7, URZ, UPT ;  /* 0x000000ff0700728c */ /* 0x000fce000bf45070 */
[----:B---3--:R-:W3:Y:S02]  /*0090*/  MUFU.RCP R0, R0 ;  /* 0x0000000000007308 */ /* 0x008ee40000001000 */
[----:B---3--:R-:W-:-:S06]  /*00a0*/  IADD3 R2, PT, PT, R0, 0xffffffe, RZ ;  /* 0x0ffffffe00027810 */ /* 0x008fcc0007ffe0ff */
[----:B------:R-:W3:Y:S02]  /*00b0*/  F2I.FTZ.U32.TRUNC.NTZ R2, R2 ;  /* 0x0000000200027305 */ /* 0x000ee4000021f000 */
[----:B---3--:R-:W-:-:S13]  /*00c0*/  R2UR UR5, R2 ;  /* 0x00000000020572ca */ /* 0x008fda00000e0000 */
[----:B------:R-:W-:-:S04]  /*00d0*/  UIADD3 UR6, UPT, UPT, URZ, -UR5, URZ ;  /* 0x80000005ff067290 */ /* 0x000fc8000fffe0ff */
[----:B------:R-:W-:-:S04]  /*00e0*/  UIMAD UR6, UR6, UR7, URZ ;  /* 0x00000007060672a4 */ /* 0x000fc8000f8e02ff */
[----:B------:R-:W-:-:S04]  /*00f0*/  UIMAD.WIDE.U32 UR4, UR5, UR6, UR4 ;  /* 0x00000006050472a5 */ /* 0x000fc8000f8e0004 */
[----:B----4-:R-:W-:-:S07]  /*0100*/  UIMAD.WIDE.U32 UR4, UR5, UR10, URZ ;  /* 0x0000000a050472a5 */ /* 0x010fce000f8e00ff */
[----:B------:R-:W-:Y:S02]  /*0110*/  UMOV UR6, UR5 ;  /* 0x0000000500067c82 */ /* 0x000fe40008000000 */
[----:B------:R-:W-:Y:S02]  /*0120*/  UIADD3 UR4, UPT, UPT, -UR6, URZ, URZ ;  /* 0x000000ff06047290 */ /* 0x000fe4000fffe1ff */
[----:B------:R-:W3:Y:S02]  /*0130*/  S2UR UR5, SR_CTAID.Y ;  /* 0x00000000000579c3 */ /* 0x000ee40000002600 */
[----:B------:R-:W-:-:S04]  /*0140*/  UIMAD UR4, UR7, UR4, UR10 ;  /* 0x00000004070472a4 */ /* 0x000fc8000f8e020a */
[----:B------:R-:W-:-:S11]  /*0150*/  UISETP.GE.U32.AND UP0, UPT, UR4, UR7, UPT ;  /* 0x000000070400728c */ /* 0x000fd6000bf06070 */
[----:B------:R-:W-:Y:S02]  /*0160*/  @UP0 UIADD3 UR4, UPT, UPT, UR4, -UR7, URZ ;  /* 0x8000000704040290 */ /* 0x000fe4000fffe0ff */
[----:B------:R-:W-:Y:S02]  /*0170*/  @UP0 UIADD3 UR6, UPT, UPT, UR6, 0x1, URZ ;  /* 0x0000000106060890 */ /* 0x000fe4000fffe0ff */
[----:B------:R-:W-:-:S07]  /*0180*/  UISETP.GE.U32.AND UP1, UPT, UR4, UR7, UPT ;  /* 0x000000070400728c */ /* 0x000fce000bf26070 */
[----:B------:R-:W4:Y:S04]  /*0190*/  S2UR UR4, SR_CTAID.X ;  /* 0x00000000000479c3 */ /* 0x000f280000002500 */
[----:B------:R-:W-:Y:S02]  /*01a0*/  @UP1 UIADD3 UR6, UPT, UPT, UR6, 0x1, URZ ;  /* 0x0000000106061890 */ /* 0x000fe4000fffe0ff */
[----:B------:R-:W-:-:S04]  /*01b0*/  @!UP2 ULOP3.LUT UR6, URZ, UR7, URZ, 0x33, !UPT ;  /* 0x00000007ff06a292 */ /* 0x000fc8000f8e33ff */
[----:B-1----:R-:W-:Y:S02]  /*01c0*/  UIMAD UR7, UR6, UR13, URZ ;  /* 0x0000000d060772a4 */ /* 0x002fe4000f8e02ff */
[----:B------:R-:W-:-:S04]  /*01d0*/  IMAD.U32 R0, RZ, RZ, UR6 ;  /* 0x00000006ff007e24 */ /* 0x000fc8000f8e00ff */
[----:B------:R-:W-:-:S04]  /*01e0*/  MOV R3, UR7 ;  /* 0x0000000700037c02 */ /* 0x000fc80008000f00 */
[----:B------:R-:W-:-:S04]  /*01f0*/  VIADDMNMX.U32 R0, R0, R3, UR10, PT ;  /* 0x0000000a00007e46 */ /* 0x000fc8000b800003 */
[----:B------:R-:W-:-:S13]  /*0200*/  R2UR UR12, R0 ;  /* 0x00000000000c72ca */ /* 0x000fda00000e0000 */
[----:B------:R-:W-:-:S06]  /*0210*/  UISETP.GE.AND UP0, UPT, UR7, UR12, UPT ;  /* 0x0000000c0700728c */ /* 0x000fcc000bf06270 */
[----:B------:R-:W-:-:S13]  /*0220*/  PLOP3.LUT P0, PT, PT, PT, UP0, 0x80, 0x8 ;  /* 0x000000000008781c */ /* 0x000fda0003f0f008 */
[----:B0-234-:R-:W-:Y:S05]  /*0230*/  @P0 EXIT ;  /* 0x000000000000094d */ /* 0x01dfea0003800000 */
[----:B------:R-:W0:Y:S01]  /*0240*/  S2R R16, SR_TID.Y ;  /* 0x0000000000107919 */ /* 0x000e220000002200 */
[----:B------:R-:W1:Y:S01]  /*0250*/  LDC.64 R14, c[0x0][0x390] ;  /* 0x0000e400ff0e7b82 */ /* 0x000e620000000a00 */
[----:B------:R-:W-:Y:S01]  /*0260*/  UIMAD UR5, UR9, UR5, URZ ;  /* 0x00000005090572a4 */ /* 0x000fe2000f8e02ff */
[----:B------:R-:W-:Y:S01]  /*0270*/  MOV R7, UR7 ;  /* 0x0000000700077c02 */ /* 0x000fe20008000f00 */
[----:B------:R-:W2:Y:S01]  /*0280*/  S2R R6, SR_TID.X ;  /* 0x0000000000067919 */ /* 0x000ea20000002100 */
[----:B------:R-:W-:Y:S02]  /*0290*/  UIMAD UR4, UR8, UR4, URZ ;  /* 0x00000004080472a4 */ /* 0x000fe4000f8e02ff */
[----:B------:R-:W-:Y:S01]  /*02a0*/  UIADD3 UR8, UPT, UPT, -UR7, UR12, URZ ;  /* 0x0000000c07087290 */ /* 0x000fe2000fffe1ff */
[----:B------:R-:W3:Y:S03]  /*02b0*/  LDCU.64 UR14, c[0x0][0x358] ;  /* 0x00006b00ff0e77ac */ /* 0x000ee60008000a00 */
[----:B------:R-:W-:Y:S01]  /*02c0*/  ULOP3.LUT UP0, UR8, UR8, 0x3, URZ, 0xc0, !UPT ;  /* 0x0000000308087892 */ /* 0x000fe2000f80c0ff */
[----:B------:R-:W-:Y:S01]  /*02d0*/  UMOV UR9, UR7 ;  /* 0x0000000700097c82 */ /* 0x000fe20008000000 */
[C---:B-1----:R-:W-:Y:S01]  /*02e0*/  IMAD R2, R15.reuse, R14, RZ ;  /* 0x0000000e0f027224 */ /* 0x042fe200078e02ff */
[----:B------:R-:W-:-:S04]  /*02f0*/  IADD3 R3, PT, PT, R15, -0x1, RZ ;  /* 0xffffffff0f037810 */ /* 0x000fc80007ffe0ff */
[----:B------:R-:W-:Y:S01]  /*0300*/  R2UR UR11, R2 ;  /* 0x00000000020b72ca */ /* 0x000fe200000e0000 */
[----:B------:R-:W-:Y:S02]  /*0310*/  VIADD R2, R14, 0xffffffff ;  /* 0xffffffff0e027836 */ /* 0x000fe40000000000 */
[----:B0-----:R-:W-:Y:S02]  /*0320*/  VIADD R0, R16, UR5 ;  /* 0x0000000510007c36 */ /* 0x001fe40008000000 */
[----:B--2---:R-:W-:-:S03]  /*0330*/  VIADD R17, R6, UR4 ;  /* 0x0000000406117c36 */ /* 0x004fc60008000000 */
[C---:B------:R-:W-:Y:S02]  /*0340*/  ISETP.NE.AND P3, PT, R0.reuse, R3, PT ;  /* 0x000000030000720c */ /* 0x040fe40003f65270 */
[C---:B------:R-:W-:Y:S01]  /*0350*/  ISETP.NE.AND P2, PT, R0.reuse, RZ, PT ;  /* 0x000000ff0000720c */ /* 0x040fe20003f45270 */
[----:B------:R-:W-:Y:S01]  /*0360*/  IMAD R0, R0, R14, R17 ;  /* 0x0000000e00007224 */ /* 0x000fe200078e0211 */
[C---:B------:R-:W-:Y:S02]  /*0370*/  ISETP.NE.AND P0, PT, R17.reuse, RZ, PT ;  /* 0x000000ff1100720c */ /* 0x040fe40003f05270 */
[----:B------:R-:W-:Y:S01]  /*0380*/  ISETP.NE.AND P1, PT, R17, R2, PT ;  /* 0x000000021100720c */ /* 0x000fe20003f25270 */
[----:B------:R-:W-:Y:S01]  /*0390*/  IMAD R7, R7, UR11, R0 ;  /* 0x0000000b07077c24 */ /* 0x000fe2000f8e0200 */
[----:B------:R-:W-:Y:S02]  /*03a0*/  SEL R2, RZ, 0xffffffff, !P0 ;  /* 0xffffffffff027807 */ /* 0x000fe40004000000 */
[----:B------:R-:W-:-:S02]  /*03b0*/  SEL R3, RZ, 0x1, !P1 ;  /* 0x00000001ff037807 */ /* 0x000fc40004800000 */
[C---:B------:R-:W-:Y:S02]  /*03c0*/  SEL R4, R14.reuse, RZ, P2 ;  /* 0x000000ff0e047207 */ /* 0x040fe40001000000 */
[----:B------:R-:W-:Y:S01]  /*03d0*/  SEL R5, R14, RZ, P3 ;  /* 0x000000ff0e057207 */ /* 0x000fe20001800000 */
[----:B---3--:R-:W-:Y:S06]  /*03e0*/  BRA.U !UP0, `(.L_x_8) ;  /* 0x0000000508007547 */ /* 0x008fec000b800000 */
[----:B------:R-:W0:Y:S01]  /*03f0*/  LDCU.64 UR16, c[0x0][0x380] ;  /* 0x00007000ff1077ac */ /* 0x000e220008000a00 */
[----:B------:R-:W1:Y:S01]  /*0400*/  LDC.64 R8, c[0x0][0x380] ;  /* 0x0000e000ff087b82 */ /* 0x000e620000000a00 */
[----:B------:R-:W-:Y:S01]  /*0410*/  IMAD R15, R15, UR13, RZ ;  /* 0x0000000d0f0f7c24 */ /* 0x000fe2000f8e02ff */
[----:B------:R-:W-:Y:S01]  /*0420*/  IADD3 R27, PT, PT, R5, UR4, R6 ;  /* 0x00000004051b7c10 */ /* 0x000fe2000fffe006 */
[----:B------:R-:W-:Y:S01]  /*0430*/  IMAD.WIDE R12, R4, 0x8, RZ ;  /* 0x00000008040c7825 */ /* 0x000fe200078e02ff */
[----:B------:R-:W-:Y:S01]  /*0440*/  LOP3.LUT R0, RZ, UR7, RZ, 0x33, !PT ;  /* 0x00000007ff007c12 */ /* 0x000fe2000f8e33ff */
[----:B------:R-:W-:Y:S02]  /*0450*/  UIADD3 UR4, UPT, UPT, UR7, 0x1, URZ ;  /* 0x0000000107047890 */ /* 0x000fe4000fffe0ff */
[----:B------:R-:W-:Y:S01]  /*0460*/  IMAD R15, R15, UR6, R16 ;  /* 0x000000060f0f7c24 */ /* 0x000fe2000f8e0210 */
[----:B------:R-:W2:Y:S01]  /*0470*/  LDC.64 R10, c[0x0][0x388] ;  /* 0x0000e200ff0a7b82 */ /* 0x000ea20000000a00 */
[----:B------:R-:W-:-:S03]  /*0480*/  UIADD3 UR8, UPT, UPT, -UR8, URZ, URZ ;  /* 0x000000ff08087290 */ /* 0x000fc6000fffe1ff */
[----:B------:R-:W-:Y:S01]  /*0490*/  IADD3 R15, PT, PT, R15, UR5, RZ ;  /* 0x000000050f0f7c10 */ /* 0x000fe2000fffe0ff */
[----:B------:R-:W-:-:S04]  /*04a0*/  UIADD3 UR5, UPT, UPT, UR7, -UR10, URZ ;  /* 0x8000000a07057290 */ /* 0x000fc8000fffe0ff */
[CC--:B------:R-:W-:Y:S01]  /*04b0*/  IMAD R17, R15.reuse, R14.reuse, R17 ;  /* 0x0000000e0f117224 */ /* 0x0c0fe200078e0211 */
[----:B0-----:R-:W-:Y:S01]  /*04c0*/  IADD3 R12, P0, PT, -R12, UR16, RZ ;  /* 0x000000100c0c7c10 */ /* 0x001fe2000ff1e1ff */
[----:B------:R-:W-:Y:S02]  /*04d0*/  IMAD R27, R15, R14, R27 ;  /* 0x0000000e0f1b7224 */ /* 0x000fe400078e021b */
[----:B------:R-:W-:Y:S01]  /*04e0*/  IMAD.U32 R24, RZ, RZ, UR5 ;  /* 0x00000005ff187e24 */ /* 0x000fe2000f8e00ff */
[----:B------:R-:W-:Y:S01]  /*04f0*/  IADD3.X R13, PT, PT, ~R13, UR17, RZ, P0, !PT ;  /* 0x000000110d0d7c10 */ /* 0x000fe200087fe5ff */
[----:B------:R-:W-:Y:S01]  /*0500*/  IMAD.IADD R25, R2, 0x1, R17 ;  /* 0x0000000102197824 */ /* 0x000fe200078e0211 */
[----:B------:R-:W-:-:S07]  /*0510*/  IADD3 R6, PT, PT, R3, R17, RZ ;  /* 0x0000001103067210 */ /* 0x000fce0007ffe0ff */
.L_x_9:
[----:B-1----:R-:W-:-:S05]  /*0520*/  IMAD.WIDE R22, R25, 0x8, R8 ;  /* 0x0000000819167825 */ /* 0x002fca00078e0208 */
[----:B------:R-:W3:Y:S01]  /*0530*/  LDG.E.64 R14, desc[UR14][R22.64] ;  /* 0x0000000e160e7981 */ /* 0x000ee2000c1e1b00 */
[----:B0-----:R-:W-:-:S05]  /*0540*/  IMAD.WIDE R18, R6, 0x8, R8 ;  /* 0x0000000806127825 */ /* 0x001fca00078e0208 */
[----:B------:R0:W4:Y:S01]  /*0550*/  LDG.E.64 R16, desc[UR14][R18.64] ;  /* 0x0000000e12107981 */ /* 0x000122000c1e1b00 */
[----:B------:R-:W-:-:S06]  /*0560*/  IMAD.WIDE R20, R27, 0x8, R8 ;  /* 0x000000081b147825 */ /* 0x000fcc00078e0208 */
[----:B------:R-:W5:Y:S01]  /*0570*/  LDG.E.64 R20, desc[UR14][R20.64] ;  /* 0x0000000e14147981 */ /* 0x000f62000c1e1b00 */
[----:B------:R-:W-:Y:S01]  /*0580*/  UMOV UR18, 0x9999999a ;  /* 0x9999999a00127882 */ /* 0x000fe20000000000 */
[----:B------:R-:W-:Y:S01]  /*0590*/  UMOV UR19, 0x3fb99999 ;  /* 0x3fb9999900137882 */ /* 0x000fe20000000000 */
[----:B------:R-:W-:Y:S01]  /*05a0*/  IADD3 R24, PT, PT, R24, 0x1, RZ ;  /* 0x0000000118187810 */ /* 0x000fe20007ffe0ff */
[----:B------:R-:W-:Y:S01]  /*05b0*/  IMAD.WIDE R28, R7, 0x8, R12 ;  /* 0x00000008071c7825 */ /* 0x000fe200078e020c */
[----:B------:R-:W-:Y:S02]  /*05c0*/  ISETP.NE.AND P0, PT, R0, -0x1, PT ;  /* 0xffffffff0000780c */ /* 0x000fe40003f05270 */
[----:B------:R-:W-:-:S04]  /*05d0*/  ISETP.NE.AND P1, PT, R24, RZ, PT ;  /* 0x000000ff1800720c */ /* 0x000fc80003f25270 */
[----:B0-----:R-:W-:Y:S01]  /*05e0*/  SEL R18, RZ, UR11, !P1 ;  /* 0x0000000bff127c07 */ /* 0x001fe2000c800000 */
[----:B------:R-:W-:-:S06]  /*05f0*/  IMAD.WIDE R22, R7, 0x8, R8 ;  /* 0x0000000807167825 */ /* 0x000fcc00078e0208 */
[----:B------:R-:W2:Y:S01]  /*0600*/  LDG.E.64 R22, desc[UR14][R22.64] ;  /* 0x0000000e16167981 */ /* 0x000ea2000c1e1b00 */
[----:B---3--:R-:W-:-:S08]  /*0610*/  DMUL R14, R14, UR18 ;  /* 0x000000120e0e7c28 */ /* 0x008fd00008000000 */
[----:B----4-:R-:W-:Y:S01]  /*0620*/  DFMA R16, R16, UR18, R14 ;  /* 0x0000001210107c2b */ /* 0x010fe2000800000e */
[----:B------:R-:W-:-:S05]  /*0630*/  SEL R14, RZ, UR11, !P0 ;  /* 0x0000000bff0e7c07 */ /* 0x000fca000c000000 */
[----:B------:R-:W-:Y:S02]  /*0640*/  IMAD.WIDE R14, R14, 0x8, RZ ;  /* 0x000000080e0e7825 */ /* 0x000fe400078e02ff */
[----:B-----5:R-:W-:Y:S01]  /*0650*/  DFMA R20, R20, UR18, R16 ;  /* 0x0000001214147c2b */ /* 0x020fe20008000010 */
[----:B------:R-:W-:Y:S02]  /*0660*/  IADD3 R17, PT, PT, R18, R7, RZ ;  /* 0x0000000712117210 */ /* 0x000fe40007ffe0ff */
[----:B------:R-:W3:Y:S01]  /*0670*/  LDG.E.64 R18, desc[UR14][R28.64] ;  /* 0x0000000e1c127981 */ /* 0x000ee2000c1e1b00 */
[----:B------:R-:W-:-:S04]  /*0680*/  IMAD.WIDE R14, R7, 0x8, -R14 ;  /* 0x00000008070e7825 */ /* 0x000fc800078e0a0e */
[----:B------:R-:W-:Y:S01]  /*0690*/  IMAD.WIDE R16, R17, 0x8, R8 ;  /* 0x0000000811107825 */ /* 0x000fe200078e0208 */
[----:B------:R-:W-:-:S05]  /*06a0*/  IADD3 R14, P0, PT, R14, UR16, RZ ;  /* 0x000000100e0e7c10 */ /* 0x000fca000ff1e0ff */
[----:B------:R-:W4:Y:S01]  /*06b0*/  LDG.E.64 R16, desc[UR14][R16.64] ;  /* 0x0000000e10107981 */ /* 0x000f22000c1e1b00 */
[----:B------:R-:W-:-:S06]  /*06c0*/  IADD3.X R15, PT, PT, R15, UR17, RZ, P0, !PT ;  /* 0x000000110f0f7c10 */ /* 0x000fcc00087fe4ff */
[----:B------:R-:W5:Y:S01]  /*06d0*/  LDG.E.64 R14, desc[UR14][R14.64] ;  /* 0x0000000e0e0e7981 */ /* 0x000f62000c1e1b00 */
[----:B------:R-:W-:-:S04]  /*06e0*/  UIADD3 UR8, UPT, UPT, UR8, 0x1, URZ ;  /* 0x0000000108087890 */ /* 0x000fc8000fffe0ff */
[----:B------:R-:W-:Y:S01]  /*06f0*/  UISETP.NE.AND UP0, UPT, UR8, URZ, UPT ;  /* 0x000000ff0800728c */ /* 0x000fe2000bf05270 */
[----:B------:R-:W-:Y:S01]  /*0700*/  VIADD R27, R27, UR11 ;  /* 0x0000000b1b1b7c36 */ /* 0x000fe20008000000 */
[----:B------:R-:W-:Y:S01]  /*0710*/  IADD3 R6, PT, PT, R6, UR11, RZ ;  /* 0x0000000b06067c10 */ /* 0x000fe2000fffe0ff */
[----:B------:R-:W-:Y:S01]  /*0720*/  VIADD R0, R0, 0xffffffff ;  /* 0xffffffff00007836 */ /* 0x000fe20000000000 */
[----:B------:R-:W-:Y:S01]  /*0730*/  IADD3 R25, PT, PT, R25, UR11, RZ ;  /* 0x0000000b19197c10 */ /* 0x000fe2000fffe0ff */
[----:B------:R-:W-:Y:S01]  /*0740*/  UMOV UR9, UR4 ;  /* 0x0000000400097c82 */ /* 0x000fe20008000000 */
[----:B------:R-:W-:Y:S01]  /*0750*/  UIADD3 UR4, UPT, UPT, UR4, 0x1, URZ ;  /* 0x0000000104047890 */ /* 0x000fe2000fffe0ff */
[----:B---3--:R-:W-:-:S08]  /*0760*/  DFMA R18, R18, UR18, R20 ;  /* 0x0000001212127c2b */ /* 0x008fd00008000014 */
[----:B----4-:R-:W-:-:S08]  /*0770*/  DFMA R18, R16, UR18, R18 ;  /* 0x0000001210127c2b */ /* 0x010fd00008000012 */
[----:B-----5:R-:W-:Y:S01]  /*0780*/  DFMA R18, R14, UR18, R18 ;  /* 0x000000120e127c2b */ /* 0x020fe20008000012 */
[----:B------:R-:W-:-:S07]  /*0790*/  UMOV UR19, 0x3fd99999 ;  /* 0x3fd9999900137882 */ /* 0x000fce0000000000 */
[----:B--2---:R-:W-:Y:S01]  /*07a0*/  DFMA R20, R22, UR18, R18 ;  /* 0x0000001216147c2b */ /* 0x004fe20008000012 */
[----:B------:R-:W-:-:S06]  /*07b0*/  IMAD.WIDE R18, R7, 0x8, R10 ;  /* 0x0000000807127825 */ /* 0x000fcc00078e020a */
[----:B------:R0:W-:Y:S01]  /*07c0*/  STG.E.64 desc[UR14][R18.64], R20 ;  /* 0x0000001412007986 */ /* 0x0001e2000c101b0e */
[----:B------:R-:W-:Y:S01]  /*07d0*/  IADD3 R7, PT, PT, R7, UR11, RZ ;  /* 0x0000000b07077c10 */ /* 0x000fe2000fffe0ff */
[----:B------:R-:W-:Y:S06]  /*07e0*/  BRA.U UP0, `(.L_x_9) ;  /* 0xfffffffd004c7547 */ /* 0x000fec000b83ffff */
.L_x_8:
[----:B------:R-:W-:-:S04]  /*07f0*/  UIADD3 UR4, UPT, UPT, UR7, -UR12, URZ ;  /* 0x8000000c07047290 */ /* 0x000fc8000fffe0ff */
[----:B------:R-:W-:-:S06]  /*0800*/  UISETP.GT.U32.AND UP0, UPT, UR4, -0x4, UPT ;  /* 0xfffffffc0400788c */ /* 0x000fcc000bf04070 */
[----:B------:R-:W-:-:S13]  /*0810*/  PLOP3.LUT P0, PT, PT, PT, UP0, 0x80, 0x8 ;  /* 0x000000000008781c */ /* 0x000fda0003f0f008 */
[----:B------:R-:W-:Y:S05]  /*0820*/  @P0 EXIT ;  /* 0x000000000000094d */ /* 0x000fea0003800000 */
[----:B------:R-:W-:-:S12]  /*0830*/  UIADD3 UR4, UPT, UPT, UR10, -0x1, URZ ;  /* 0xffffffff0a047890 */ /* 0x000fd8000fffe0ff */
.L_x_10:
[----:B-1----:R-:W1:Y:S01]  /*0840*/  LDC.64 R10, c[0x0][0x380] ;  /* 0x0000e000ff0a7b82 */ /* 0x002e620000000a00 */
[-C--:B------:R-:W-:Y:S01]  /*0850*/  IADD3 R9, PT, PT, R2, R7.reuse, RZ ;  /* 0x0000000702097210 */ /* 0x080fe20007ffe0ff */
[----:B------:R-:W-:Y:S01]  /*0860*/  IMAD.IADD R27, R3, 0x1, R7 ;  /* 0x00000001031b7824 */ /* 0x000fe200078e0207 */
[----:B------:R-:W-:-:S03]  /*0870*/  IADD3 R13, PT, PT, R5, R7, RZ ;  /* 0x00000007050d7210 */ /* 0x000fc60007ffe0ff */
[----:B-1----:R-:W-:-:S05]  /*0880*/  IMAD.WIDE R8, R9, 0x8, R10 ;  /* 0x0000000809087825 */ /* 0x002fca00078e020a */
[----:B0-----:R-:W2:Y:S01]  /*0890*/  LDG.E.64 R18, desc[UR14][R8.64] ;  /* 0x0000000e08127981 */ /* 0x001ea2000c1e1b00 */
[----:B------:R-:W-:-:S05]  /*08a0*/  IMAD.WIDE R26, R27, 0x8, R10 ;  /* 0x000000081b1a7825 */ /* 0x000fca00078e020a */
[----:B------:R-:W3:Y:S01]  /*08b0*/  LDG.E.64 R24, desc[UR14][R26.64] ;  /* 0x0000000e1a187981 */ /* 0x000ee2000c1e1b00 */
[----:B------:R-:W-:-:S05]  /*08c0*/  IMAD.WIDE R12, R13, 0x8, R10 ;  /* 0x000000080d0c7825 */ /* 0x000fca00078e020a */
[----:B------:R-:W4:Y:S01]  /*08d0*/  LDG.E.64 R22, desc[UR14][R12.64] ;  /* 0x0000000e0c167981 */ /* 0x000f22000c1e1b00 */
[----:B------:R-:W-:Y:S01]  /*08e0*/  UISETP.NE.AND UP0, UPT, UR9, UR4, UPT ;  /* 0x000000040900728c */ /* 0x000fe2000bf05270 */
[----:B------:R-:W-:Y:S01]  /*08f0*/  IADD3 R15, PT, PT, -R4, R7, RZ ;  /* 0x00000007040f7210 */ /* 0x000fe20007ffe1ff */
[----:B------:R-:W-:Y:S01]  /*0900*/  UMOV UR6, 0x9999999a ;  /* 0x9999999a00067882 */ /* 0x000fe20000000000 */
[----:B------:R-:W-:Y:S01]  /*0910*/  UMOV UR7, 0x3fb99999 ;  /* 0x3fb9999900077882 */ /* 0x000fe20000000000 */
[----:B------:R-:W-:Y:S01]  /*0920*/  USEL UR5, UR11, URZ, UP0 ;  /* 0x000000ff0b057287 */ /* 0x000fe20008000000 */
[----:B------:R-:W-:Y:S01]  /*0930*/  ISETP.NE.AND P0, PT, RZ, UR9, PT ;  /* 0x00000009ff007c0c */ /* 0x000fe2000bf05270 */
[----:B------:R-:W-:-:S04]  /*0940*/  IMAD.WIDE R14, R15, 0x8, R10 ;  /* 0x000000080f0e7825 */ /* 0x000fc800078e020a */
[----:B------:R-:W-:Y:S01]  /*0950*/  VIADD R21, R7, UR5 ;  /* 0x0000000507157c36 */ /* 0x000fe20008000000 */
[----:B------:R-:W5:Y:S01]  /*0960*/  LDG.E.64 R16, desc[UR14][R14.64] ;  /* 0x0000000e0e107981 */ /* 0x000f62000c1e1b00 */
[----:B------:R-:W-:Y:S01]  /*0970*/  SEL R0, RZ, UR11, !P0 ;  /* 0x0000000bff007c07 */ /* 0x000fe2000c000000 */
[----:B--2---:R-:W-:-:S08]  /*0980*/  DMUL R18, R18, UR6 ;  /* 0x0000000612127c28 */ /* 0x004fd00008000000 */
[----:B---3--:R-:W-:Y:S01]  /*0990*/  DFMA R24, R24, UR6, R18 ;  /* 0x0000000618187c2b */ /* 0x008fe20008000012 */
[----:B------:R-:W-:Y:S01]  /*09a0*/  IMAD.WIDE R18, R21, 0x8, R10 ;  /* 0x0000000815127825 */ /* 0x000fe200078e020a */
[----:B------:R-:W-:-:S05]  /*09b0*/  IADD3 R21, PT, PT, -R0, R7, RZ ;  /* 0x0000000700157210 */ /* 0x000fca0007ffe1ff */
[----:B------:R-:W2:Y:S01]  /*09c0*/  LDG.E.64 R18, desc[UR14][R18.64] ;  /* 0x0000000e12127981 */ /* 0x000ea2000c1e1b00 */
[----:B------:R-:W-:Y:S01]  /*09d0*/  IMAD.WIDE R20, R21, 0x8, R10 ;  /* 0x0000000815147825 */ /* 0x000fe200078e020a */
[----:B----4-:R-:W-:-:S04]  /*09e0*/  DFMA R22, R22, UR6, R24 ;  /* 0x0000000616167c2b */ /* 0x010fc80008000018 */
[----:B------:R0:W3:Y:S01]  /*09f0*/  LDG.E.64 R24, desc[UR14][R20.64] ;  /* 0x0000000e14187981 */ /* 0x0000e2000c1e1b00 */
[----:B------:R-:W-:-:S06]  /*0a00*/  IMAD.WIDE R28, R0, 0x8, R20 ;  /* 0x00000008001c7825 */ /* 0x000fcc00078e0214 */
[----:B------:R-:W4:Y:S01]  /*0a10*/  LDG.E.64 R28, desc[UR14][R28.64] ;  /* 0x0000000e1c1c7981 */ /* 0x000f22000c1e1b00 */
[----:B-----5:R-:W-:Y:S01]  /*0a20*/  DFMA R22, R16, UR6, R22 ;  /* 0x0000000610167c2b */ /* 0x020fe20008000016 */
[----:B------:R-:W1:Y:S01]  /*0a30*/  LDC.64 R16, c[0x0][0x388] ;  /* 0x0000e200ff107b82 */ /* 0x000e620000000a00 */
[----:B------:R-:W-:Y:S01]  /*0a40*/  UMOV UR16, 0x9999999a ;  /* 0x9999999a00107882 */ /* 0x000fe20000000000 */
[----:B------:R-:W-:Y:S01]  /*0a50*/  UMOV UR17, 0x3fd99999 ;  /* 0x3fd9999900117882 */ /* 0x000fe20000000000 */
[----:B0-----:R-:W-:-:S04]  /*0a60*/  IMAD.U32 R21, RZ, RZ, UR11 ;  /* 0x0000000bff157e24 */ /* 0x001fc8000f8e00ff */
[----:B------:R-:W-:-:S04]  /*0a70*/  IMAD.WIDE R26, R21, 0x8, R26 ;  /* 0x00000008151a7825 */ /* 0x000fc800078e021a */
[----:B-1----:R-:W-:Y:S01]  /*0a80*/  IMAD.WIDE R16, R7, 0x8, R16 ;  /* 0x0000000807107825 */ /* 0x002fe200078e0210 */
[----:B--2---:R-:W-:Y:S01]  /*0a90*/  DFMA R22, R18, UR6, R22 ;  /* 0x0000000612167c2b */ /* 0x004fe20008000016 */
[----:B------:R-:W-:-:S07]  /*0aa0*/  MOV R19, UR11 ;  /* 0x0000000b00137c02 */ /* 0x000fce0008000f00 */
[----:B---3--:R-:W-:Y:S01]  /*0ab0*/  DFMA R22, R24, UR6, R22 ;  /* 0x0000000618167c2b */ /* 0x008fe20008000016 */
[----:B------:R-:W-:-:S07]  /*0ac0*/  IMAD.WIDE R8, R19, 0x8, R8 ;  /* 0x0000000813087825 */ /* 0x000fce00078e0208 */
[----:B----4-:R-:W-:-:S07]  /*0ad0*/  DFMA R28, R28, UR16, R22 ;  /* 0x000000101c1c7c2b */ /* 0x010fce0008000016 */
[----:B------:R0:W-:Y:S04]  /*0ae0*/  STG.E.64 desc[UR14][R16.64], R28 ;  /* 0x0000001c10007986 */ /* 0x0001e8000c101b0e */
[----:B------:R-:W2:Y:S04]  /*0af0*/  LDG.E.64 R18, desc[UR14][R8.64] ;  /* 0x0000000e08127981 */ /* 0x000ea8000c1e1b00 */
[----:B------:R-:W3:Y:S01]  /*0b00*/  LDG.E.64 R20, desc[UR14][R26.64] ;  /* 0x0000000e1a147981 */ /* 0x000ee2000c1e1b00 */
[----:B------:R-:W-:Y:S02]  /*0b10*/  MOV R23, UR11 ;  /* 0x0000000b00177c02 */ /* 0x000fe40008000f00 */
[----:B------:R-:W-:-:S03]  /*0b20*/  MOV R25, UR11 ;  /* 0x0000000b00197c02 */ /* 0x000fc60008000f00 */
[----:B------:R-:W-:-:S05]  /*0b30*/  IMAD.WIDE R22, R23, 0x8, R12 ;  /* 0x0000000817167825 */ /* 0x000fca00078e020c */
[----:B------:R-:W4:Y:S01]  /*0b40*/  LDG.E.64 R12, desc[UR14][R22.64] ;  /* 0x0000000e160c7981 */ /* 0x000f22000c1e1b00 */
[----:B------:R-:W-:-:S05]  /*0b50*/  IMAD.WIDE R24, R25, 0x8, R14 ;  /* 0x0000000819187825 */ /* 0x000fca00078e020e */
[----:B------:R-:W5:Y:S01]  /*0b60*/  LDG.E.64 R14, desc[UR14][R24.64] ;  /* 0x0000000e180e7981 */ /* 0x000f62000c1e1b00 */
[----:B------:R-:W-:-:S04]  /*0b70*/  UIADD3 UR5, UPT, UPT, UR9, 0x1, URZ ;  /* 0x0000000109057890 */ /* 0x000fc8000fffe0ff */
[----:B------:R-:W-:Y:S01]  /*0b80*/  UISETP.NE.AND UP0, UPT, UR5, UR4, UPT ;  /* 0x000000040500728c */ /* 0x000fe2000bf05270 */
[----:B------:R-:W-:-:S05]  /*0b90*/  VIADD R0, R7, UR11 ;  /* 0x0000000b07007c36 */ /* 0x000fca0008000000 */
[----:B------:R-:W-:Y:S01]  /*0ba0*/  PLOP3.LUT P0, PT, PT, PT, UP0, 0x80, 0x8 ;  /* 0x000000000008781c */ /* 0x000fe20003f0f008 */
[----:B--2---:R-:W-:-:S08]  /*0bb0*/  DMUL R18, R18, UR6 ;  /* 0x0000000612127c28 */ /* 0x004fd00008000000 */
[----:B---3--:R-:W-:Y:S01]  /*0bc0*/  DFMA R20, R20, UR6, R18 ;  /* 0x0000000614147c2b */ /* 0x008fe20008000012 */
[----:B------:R-:W-:-:S04]  /*0bd0*/  SEL R19, RZ, UR11, !P0 ;  /* 0x0000000bff137c07 */ /* 0x000fc8000c000000 */
[----:B------:R-:W-:Y:S02]  /*0be0*/  IADD3 R19, PT, PT, R0, R19, RZ ;  /* 0x0000001300137210 */ /* 0x000fe40007ffe0ff */
[----:B------:R-:W-:-:S03]  /*0bf0*/  ISETP.NE.AND P0, PT, RZ, UR5, PT ;  /* 0x00000005ff007c0c */ /* 0x000fc6000bf05270 */
[----:B------:R-:W-:Y:S01]  /*0c00*/  IMAD.WIDE R18, R19, 0x8, R10 ;  /* 0x0000000813127825 */ /* 0x000fe200078e020a */
[----:B------:R-:W-:Y:S01]  /*0c10*/  SEL R7, R0, R7, !P0 ;  /* 0x0000000700077207 */ /* 0x000fe20004000000 */
[----:B----4-:R-:W-:-:S04]  /*0c20*/  DFMA R12, R12, UR6, R20 ;  /* 0x000000060c0c7c2b */ /* 0x010fc80008000014 */
[----:B------:R-:W2:Y:S01]  /*0c30*/  LDG.E.64 R18, desc[UR14][R18.64] ;  /* 0x0000000e12127981 */ /* 0x000ea2000c1e1b00 */
[----:B------:R-:W-:-:S03]  /*0c40*/  IMAD.WIDE R6, R7, 0x8, R10 ;  /* 0x0000000807067825 */ /* 0x000fc600078e020a */
[----:B-----5:R-:W-:-:S03]  /*0c50*/  DFMA R14, R14, UR6, R12 ;  /* 0x000000060e0e7c2b */ /* 0x020fc6000800000c */
[----:B------:R-:W3:Y:S01]  /*0c60*/  LDG.E.64 R6, desc[UR14][R6.64] ;  /* 0x0000000e06067981 */ /* 0x000ee2000c1e1b00 */
[----:B------:R-:W-:-:S06]  /*0c70*/  IMAD.WIDE R12, R4, 0x8, R24 ;  /* 0x00000008040c7825 */ /* 0x000fcc00078e0218 */
[----:B------:R-:W4:Y:S01]  /*0c80*/  LDG.E.64 R12, desc[UR14][R12.64] ;  /* 0x0000000e0c0c7981 */ /* 0x000f22000c1e1b00 */
[----:B0-----:R-:W-:-:S04]  /*0c90*/  IMAD.U32 R29, RZ, RZ, UR11 ;  /* 0x0000000bff1d7e24 */ /* 0x001fc8000f8e00ff */
[----:B------:R-:W-:Y:S01]  /*0ca0*/  IMAD.WIDE R8, R29, 0x8, R8 ;  /* 0x000000081d087825 */ /* 0x000fe200078e0208 */
[----:B--2---:R-:W-:-:S08]  /*0cb0*/  DFMA R14, R18, UR6, R14 ;  /* 0x00000006120e7c2b */ /* 0x004fd0000800000e */
[----:B---3--:R-:W-:Y:S01]  /*0cc0*/  DFMA R20, R6, UR6, R14 ;  /* 0x0000000606147c2b */ /* 0x008fe2000800000e */
[----:B------:R-:W-:-:S07]  /*0cd0*/  MOV R15, UR11 ;  /* 0x0000000b000f7c02 */ /* 0x000fce0008000f00 */
[----:B----4-:R-:W-:Y:S01]  /*0ce0*/  DFMA R20, R12, UR16, R20 ;  /* 0x000000100c147c2b */ /* 0x010fe20008000014 */
[----:B------:R-:W-:-:S06]  /*0cf0*/  IMAD.WIDE R16, R15, 0x8, R16 ;  /* 0x000000080f107825 */ /* 0x000fcc00078e0210 */
[----:B------:R0:W-:Y:S01]  /*0d00*/  STG.E.64 desc[UR14][R16.64], R20 ;  /* 0x0000001410007986 */ /* 0x0001e2000c101b0e */
[----:B------:R-:W-:-:S03]  /*0d10*/  IMAD.WIDE R26, R15, 0x8, R26 ;  /* 0x000000080f1a7825 */ /* 0x000fc600078e021a */
[----:B------:R-:W2:Y:S04]  /*0d20*/  LDG.E.64 R6, desc[UR14][R8.64] ;  /* 0x0000000e08067981 */ /* 0x000ea8000c1e1b00 */
[----:B------:R-:W3:Y:S01]  /*0d30*/  LDG.E.64 R12, desc[UR14][R26.64] ;  /* 0x0000000e1a0c7981 */ /* 0x000ee2000c1e1b00 */
[----:B------:R-:W-:Y:S01]  /*0d40*/  IMAD.WIDE R22, R15, 0x8, R22 ;  /* 0x000000080f167825 */ /* 0x000fe200078e0216 */
[----:B------:R-:W-:-:S04]  /*0d50*/  MOV R19, UR11 ;  /* 0x0000000b00137c02 */ /* 0x000fc80008000f00 */
[----:B------:R-:W4:Y:S01]  /*0d60*/  LDG.E.64 R14, desc[UR14][R22.64] ;  /* 0x0000000e160e7981 */ /* 0x000f22000c1e1b00 */
[----:B------:R-:W-:-:S05]  /*0d70*/  IMAD.WIDE R24, R19, 0x8, R24 ;  /* 0x0000000813187825 */ /* 0x000fca00078e0218 */
[----:B------:R-:W5:Y:S01]  /*0d80*/  LDG.E.64 R18, desc[UR14][R24.64] ;  /* 0x0000000e18127981 */ /* 0x000f62000c1e1b00 */
[----:B------:R-:W-:-:S04]  /*0d90*/  UIADD3 UR5, UPT, UPT, UR9, 0x2, URZ ;  /* 0x0000000209057890 */ /* 0x000fc8000fffe0ff */
[----:B------:R-:W-:Y:S01]  /*0da0*/  UISETP.NE.AND UP0, UPT, UR5, UR4, UPT ;  /* 0x000000040500728c */ /* 0x000fe2000bf05270 */
[----:B0-----:R-:W-:-:S05]  /*0db0*/  IADD3 R21, PT, PT, R0, UR11, RZ ;  /* 0x0000000b00157c10 */ /* 0x001fca000fffe0ff */
[----:B------:R-:W-:Y:S01]  /*0dc0*/  PLOP3.LUT P0, PT, PT, PT, UP0, 0x80, 0x8 ;  /* 0x000000000008781c */ /* 0x000fe20003f0f008 */
[----:B--2---:R-:W-:-:S08]  /*0dd0*/  DMUL R6, R6, UR6 ;  /* 0x0000000606067c28 */ /* 0x004fd00008000000 */
[----:B---3--:R-:W-:Y:S01]  /*0de0*/  DFMA R12, R12, UR6, R6 ;  /* 0x000000060c0c7c2b */ /* 0x008fe20008000006 */
[----:B------:R-:W-:Y:S02]  /*0df0*/  SEL R6, RZ, UR11, !P0 ;  /* 0x0000000bff067c07 */ /* 0x000fe4000c000000 */
[----:B------:R-:W-:-:S03]  /*0e00*/  ISETP.NE.AND P0, PT, RZ, UR5, PT ;  /* 0x00000005ff007c0c */ /* 0x000fc6000bf05270 */
[----:B------:R-:W-:Y:S02]  /*0e10*/  IMAD.IADD R7, R21, 0x1, R6 ;  /* 0x0000000115077824 */ /* 0x000fe400078e0206 */
[----:B----4-:R-:W-:Y:S02]  /*0e20*/  DFMA R14, R14, UR6, R12 ;  /* 0x000000060e0e7c2b */ /* 0x010fe4000800000c */
[----:B------:R-:W-:Y:S01]  /*0e30*/  IMAD.WIDE R6, R7, 0x8, R10 ;  /* 0x0000000807067825 */ /* 0x000fe200078e020a */
[----:B------:R-:W-:-:S05]  /*0e40*/  SEL R13, R21, R0, !P0 ;  /* 0x00000000150d7207 */ /* 0x000fca0004000000 */
[----:B------:R-:W2:Y:S01]  /*0e50*/  LDG.E.64 R6, desc[UR14][R6.64] ;  /* 0x0000000e06067981 */ /* 0x000ea2000c1e1b00 */
[----:B------:R-:W-:Y:S01]  /*0e60*/  IMAD.WIDE R12, R13, 0x8, R10 ;  /* 0x000000080d0c7825 */ /* 0x000fe200078e020a */
[----:B-----5:R-:W-:-:S03]  /*0e70*/  DFMA R18, R18, UR6, R14 ;  /* 0x0000000612127c2b */ /* 0x020fc6000800000e */
[----:B------:R-:W-:Y:S02]  /*0e80*/  IMAD.WIDE R14, R4, 0x8, R24 ;  /* 0x00000008040e7825 */ /* 0x000fe400078e0218 */
[----:B------:R-:W3:Y:S04]  /*0e90*/  LDG.E.64 R12, desc[UR14][R12.64] ;  /* 0x0000000e0c0c7981 */ /* 0x000ee8000c1e1b00 */
[----:B------:R-:W4:Y:S01]  /*0ea0*/  LDG.E.64 R14, desc[UR14][R14.64] ;  /* 0x0000000e0e0e7981 */ /* 0x000f22000c1e1b00 */
[----:B------:R-:W-:Y:S01]  /*0eb0*/  MOV R0, UR11 ;  /* 0x0000000b00007c02 */ /* 0x000fe20008000f00 */
[----:B------:R-:W-:Y:S01]  /*0ec0*/  IMAD.WIDE R16, R29, 0x8, R16 ;  /* 0x000000081d107825 */ /* 0x000fe200078e0210 */
[----:B------:R-:W-:-:S04]  /*0ed0*/  UIADD3 UR5, UPT, UPT, UR9, 0x3, URZ ;  /* 0x0000000309057890 */ /* 0x000fc8000fffe0ff */
[----:B------:R-:W-:-:S06]  /*0ee0*/  UISETP.NE.AND UP0, UPT, UR5, UR4, UPT ;  /* 0x000000040500728c */ /* 0x000fcc000bf05270 */
[----:B------:R-:W-:Y:S01]  /*0ef0*/  PLOP3.LUT P0, PT, PT, PT, UP0, 0x80, 0x8 ;  /* 0x000000000008781c */ /* 0x000fe20003f0f008 */
[----:B--2---:R-:W-:-:S08]  /*0f00*/  DFMA R18, R6, UR6, R18 ;  /* 0x0000000606127c2b */ /* 0x004fd00008000012 */
[----:B---3--:R-:W-:Y:S01]  /*0f10*/  DFMA R18, R12, UR6, R18 ;  /* 0x000000060c127c2b */ /* 0x008fe20008000012 */
[----:B------:R-:W-:Y:S01]  /*0f20*/  IMAD.WIDE R6, R0, 0x8, R8 ;  /* 0x0000000800067825 */ /* 0x000fe200078e0208 */
[----:B------:R-:W-:-:S06]  /*0f30*/  MOV R9, UR11 ;  /* 0x0000000b00097c02 */ /* 0x000fcc0008000f00 */
[----:B----4-:R-:W-:Y:S01]  /*0f40*/  DFMA R18, R14, UR16, R18 ;  /* 0x000000100e127c2b */ /* 0x010fe20008000012 */
[----:B------:R-:W-:-:S06]  /*0f50*/  IMAD.WIDE R8, R9, 0x8, R26 ;  /* 0x0000000809087825 */ /* 0x000fcc00078e021a */
[----:B------:R0:W-:Y:S04]  /*0f60*/  STG.E.64 desc[UR14][R16.64], R18 ;  /* 0x0000001210007986 */ /* 0x0001e8000c101b0e */
[----:B------:R-:W2:Y:S01]  /*0f70*/  LDG.E.64 R6, desc[UR14][R6.64] ;  /* 0x0000000e06067981 */ /* 0x000ea2000c1e1b00 */
[----:B------:R-:W-:-:S03]  /*0f80*/  IMAD.U32 R13, RZ, RZ, UR11 ;  /* 0x0000000bff0d7e24 */ /* 0x000fc6000f8e00ff */
[----:B------:R-:W3:Y:S01]  /*0f90*/  LDG.E.64 R8, desc[UR14][R8.64] ;  /* 0x0000000e08087981 */ /* 0x000ee2000c1e1b00 */
[----:B------:R-:W-:Y:S01]  /*0fa0*/  IMAD.WIDE R12, R13, 0x8, R22 ;  /* 0x000000080d0c7825 */ /* 0x000fe200078e0216 */
[----:B------:R-:W-:Y:S02]  /*0fb0*/  MOV R23, UR11 ;  /* 0x0000000b00177c02 */ /* 0x000fe40008000f00 */
[----:B------:R-:W-:Y:S02]  /*0fc0*/  IADD3 R0, PT, PT, R21, UR11, RZ ;  /* 0x0000000b15007c10 */ /* 0x000fe4000fffe0ff */
[----:B------:R-:W-:Y:S01]  /*0fd0*/  SEL R15, RZ, UR11, !P0 ;  /* 0x0000000bff0f7c07 */ /* 0x000fe2000c000000 */
[----:B------:R-:W4:Y:S01]  /*0fe0*/  LDG.E.64 R12, desc[UR14][R12.64] ;  /* 0x0000000e0c0c7981 */ /* 0x000f22000c1e1b00 */
[----:B------:R-:W-:Y:S01]  /*0ff0*/  IMAD.WIDE R24, R23, 0x8, R24 ;  /* 0x0000000817187825 */ /* 0x000fe200078e0218 */
[----:B------:R-:W-:-:S03]  /*1000*/  ISETP.NE.AND P0, PT, RZ, UR5, PT ;  /* 0x00000005ff007c0c */ /* 0x000fc6000bf05270 */
[C---:B0-----:R-:W-:Y:S02]  /*1010*/  IMAD.IADD R19, R0.reuse, 0x1, R15 ;  /* 0x0000000100137824 */ /* 0x041fe400078e020f */
[----:B------:R-:W5:Y:S02]  /*1020*/  LDG.E.64 R14, desc[UR14][R24.64] ;  /* 0x0000000e180e7981 */ /* 0x000f64000c1e1b00 */
[----:B------:R-:W-:Y:S01]  /*1030*/  IMAD.WIDE R18, R19, 0x8, R10 ;  /* 0x0000000813127825 */ /* 0x000fe200078e020a */
[----:B------:R-:W-:-:S05]  /*1040*/  SEL R21, R0, R21, !P0 ;  /* 0x0000001500157207 */ /* 0x000fca0004000000 */
[----:B------:R-:W5:Y:S01]  /*1050*/  LDG.E.64 R18, desc[UR14][R18.64] ;  /* 0x0000000e12127981 */ /* 0x000f62000c1e1b00 */
[----:B------:R-:W-:-:S04]  /*1060*/  IMAD.WIDE R10, R21, 0x8, R10 ;  /* 0x00000008150a7825 */ /* 0x000fc800078e020a */
[----:B------:R-:W-:Y:S02]  /*1070*/  IMAD.WIDE R20, R4, 0x8, R24 ;  /* 0x0000000804147825 */ /* 0x000fe400078e0218 */
[----:B------:R-:W5:Y:S04]  /*1080*/  LDG.E.64 R10, desc[UR14][R10.64] ;  /* 0x0000000e0a0a7981 */ /* 0x000f68000c1e1b00 */
[----:B------:R-:W5:Y:S01]  /*1090*/  LDG.E.64 R20, desc[UR14][R20.64] ;  /* 0x0000000e14147981 */ /* 0x000f62000c1e1b00 */
[----:B------:R-:W-:-:S04]  /*10a0*/  UIADD3 UR9, UPT, UPT, UR9, 0x4, URZ ;  /* 0x0000000409097890 */ /* 0x000fc8000fffe0ff */
[----:B------:R-:W-:Y:S01]  /*10b0*/  UISETP.NE.AND UP0, UPT, UR9, UR12, UPT ;  /* 0x0000000c0900728c */ /* 0x000fe2000bf05270 */
[----:B--2---:R-:W-:-:S08]  /*10c0*/  DMUL R6, R6, UR6 ;  /* 0x0000000606067c28 */ /* 0x004fd00008000000 */
[----:B---3--:R-:W-:-:S08]  /*10d0*/  DFMA R6, R8, UR6, R6 ;  /* 0x0000000608067c2b */ /* 0x008fd00008000006 */
[----:B----4-:R-:W-:-:S08]  /*10e0*/  DFMA R6, R12, UR6, R6 ;  /* 0x000000060c067c2b */ /* 0x010fd00008000006 */
[----:B-----5:R-:W-:-:S08]  /*10f0*/  DFMA R6, R14, UR6, R6 ;  /* 0x000000060e067c2b */ /* 0x020fd00008000006 */
[----:B------:R-:W-:Y:S01]  /*1100*/  DFMA R6, R18, UR6, R6 ;  /* 0x0000000612067c2b */ /* 0x000fe20008000006 */
[----:B------:R-:W-:-:S07]  /*1110*/  MOV R13, UR11 ;  /* 0x0000000b000d7c02 */ /* 0x000fce0008000f00 */
[----:B------:R-:W-:Y:S01]  /*1120*/  DFMA R6, R10, UR6, R6 ;  /* 0x000000060a067c2b */ /* 0x000fe20008000006 */
[----:B------:R-:W-:-:S07]  /*1130*/  IMAD.WIDE R16, R13, 0x8, R16 ;  /* 0x000000080d107825 */ /* 0x000fce00078e0210 */
[----:B------:R-:W-:-:S07]  /*1140*/  DFMA R8, R20, UR16, R6 ;  /* 0x0000001014087c2b */ /* 0x000fce0008000006 */
[----:B------:R1:W-:Y:S01]  /*1150*/  STG.E.64 desc[UR14][R16.64], R8 ;  /* 0x0000000810007986 */ /* 0x0003e2000c101b0e */
[----:B------:R-:W-:Y:S01]  /*1160*/  IADD3 R7, PT, PT, R0, UR11, RZ ;  /* 0x0000000b00077c10 */ /* 0x000fe2000fffe0ff */
[----:B------:R-:W-:Y:S06]  /*1170*/  BRA.U UP0, `(.L_x_10) ;  /* 0xfffffff500b07547 */ /* 0x000fec000b83ffff */
[----:B------:R-:W-:Y:S05]  /*1180*/  EXIT ;  /* 0x000000000000794d */ /* 0x000fea0003800000 */
.L_x_11:
        /* <DEDUP_REMOVED lines=15> */
.L_x_14:


//--------------------- .nv.shared.reserved.0     --------------------------
	.section	.nv.shared.reserved.0,"aw",@nobits
	.weak		__nv_reservedSMEM_offset_0_alias
	.size		__nv_reservedSMEM_offset_0_alias, 0, 64
	.other		__nv_reservedSMEM_offset_0_alias,@"STO_CUDA_RESERVED_SHARED STV_DEFAULT"
__nv_reservedSMEM_offset_0_alias:
	.zero		0
	.zero		64


//--------------------- .nv.constant0._Z3rocPKdPdiii --------------------------
	.section	.nv.constant0._Z3rocPKdPdiii,"a",@progbits
	.sectionflags	@""
	.align	4
.nv.constant0._Z3rocPKdPdiii:
	.zero		924


//--------------------- .nv.constant0._Z7baseoptPdS_iii --------------------------
	.section	.nv.constant0._Z7baseoptPdS_iii,"a",@progbits
	.sectionflags	@""
	.align	4
.nv.constant0._Z7baseoptPdS_iii:
	.zero		924


//--------------------- .nv.constant0._Z8baselinePdS_iii --------------------------
	.section	.nv.constant0._Z8baselinePdS_iii,"a",@progbits
	.sectionflags	@""
	.align	4
.nv.constant0._Z8baselinePdS_iii:
	.zero		924


//--------------------- SYMBOLS --------------------------

	.type		.nv.reservedSmem.offset0,@object
	.size		.nv.reservedSmem.offset0,0x4
